// auto-generated by cutlass_sweep.gemm — config: {"arch": "sm_100", "cluster_m": 1, "cluster_n": 1, "dtype": "tf32", "dtype_b": "tf32", "layout": "nt", "stages": 3, "tile_k": 64, "tile_m": 128, "tile_n": 64}
#include "cutlass/cutlass.h"
#include "cutlass/gemm/collective/collective_builder.hpp"
#include "cutlass/gemm/device/gemm_universal_adapter.h"
#include "cutlass/gemm/kernel/gemm_universal.hpp"
#include "cutlass/epilogue/collective/collective_builder.hpp"

using ElemA = cutlass::tfloat32_t;
using ElemB = cutlass::tfloat32_t;
using ElemCD = cutlass::tfloat32_t;
using Acc  = float;
using TileShape    = cute::Shape<cute::_128, cute::_64, cute::_64>;
using ClusterShape = cute::Shape<cute::_1, cute::_1, cute::_1>;

using CollectiveEpilogue = typename cutlass::epilogue::collective::CollectiveBuilder<
    cutlass::arch::Sm100, cutlass::arch::OpClassTensorOp,
    TileShape, ClusterShape,
    cutlass::epilogue::collective::EpilogueTileAuto,
    Acc, Acc,
    ElemCD, cutlass::layout::RowMajor, 128 / cutlass::sizeof_bits<ElemCD>::value,
    ElemCD, cutlass::layout::RowMajor, 128 / cutlass::sizeof_bits<ElemCD>::value,
    cutlass::epilogue::collective::EpilogueScheduleAuto
  >::CollectiveOp;

using CollectiveMainloop = typename cutlass::gemm::collective::CollectiveBuilder<
    cutlass::arch::Sm100, cutlass::arch::OpClassTensorOp,
    ElemA, cutlass::layout::RowMajor, 128 / cutlass::sizeof_bits<ElemA>::value,
    ElemB, cutlass::layout::ColumnMajor, 128 / cutlass::sizeof_bits<ElemB>::value,
    Acc,
    TileShape, ClusterShape,
    cutlass::gemm::collective::StageCount<3>,
    cutlass::gemm::collective::KernelScheduleAuto
  >::CollectiveOp;

using GemmKernel = cutlass::gemm::kernel::GemmUniversal<
    cute::Shape<int,int,int,int>,
    CollectiveMainloop,
    CollectiveEpilogue
>;
using Gemm = cutlass::gemm::device::GemmUniversalAdapter<GemmKernel>;

// Force the device kernel symbol into the cubin without needing a host main.
auto* _anchor = &cutlass::device_kernel<GemmKernel>;


// ===== COMPILED SASS (sm_100a) =====

	.target	sm_100a

	.elftype	@"ET_EXEC"


//--------------------- .note.nv.tkinfo           --------------------------
	.section	.note.nv.tkinfo,"",@"SHT_NOTE"
	.sectionflags	@"SHF_NOTE_NV_TKINFO"
	.tkinfo
        /*0018*/ 	.word	0x00000002
        /*0030*/ 	.string	""
        /*0030*/ 	.string	"ptxas"
        /*0030*/ 	.string	"Cuda compilation tools, release 13.0, V13.0.88"
        /*0030*/ 	.string	"Build cuda_13.0.r13.0/compiler.36424714_0"
        /*0030*/ 	.string	"-arch sm_100a -m 64 "



//--------------------- .note.nv.cuinfo           --------------------------
	.section	.note.nv.cuinfo,"",@"SHT_NOTE"
	.sectionflags	@"SHF_NOTE_NV_CUINFO"
        /*0018*/ 	.short	0x0002
        /*001a*/ 	.short	0x0064
        /*001c*/ 	.short	0x0082
	.zero		2


//--------------------- .nv.info                  --------------------------
	.section	.nv.info,"",@"SHT_CUDA_INFO"
	.align	4


	//----- nvinfo : EIATTR_REGCOUNT
	.align		4
        /*0000*/ 	.byte	0x04, 0x2f
        /*0002*/ 	.short	(.L_19 - .L_18)
	.align		4
.L_18:
        /*0004*/ 	.word	index@(_ZN7cutlass13device_kernelINS_4gemm6kernel13GemmUniversalIN4cute5tupleIJiiiiEEENS1_10collective13CollectiveMmaINS1_35MainloopSm100TmaUmmaWarpSpecializedILi3ELi2ELi4ENS5_IJNS4_1CILi1EEESB_SB_EEEEENS5_IJNSA_ILi128EEENSA_ILi64EEESF_EEENS_10tfloat32_tENS5_IJlSB_lEEESH_SI_NS4_8TiledMMAINS4_8MMA_AtomIJNS4_17SM100_MMA_TF32_SSISH_SH_fLi128ELi64ELNS4_4UMMA5MajorE0ELSN_0ELNSM_7ScaleInE0ELSO_0EEEEEENS4_6LayoutISC_NS5_IJNSA_ILi0EEESS_SS_EEEEENS5_IJNS4_10UnderscoreESV_SV_EEEEENS4_13SM90_TMA_LOADENS4_14ComposedLayoutINS4_7SwizzleILi3ELi4ELi3EEENS4_18smem_ptr_flag_bitsILi32EEENSR_INS5_IJNSA_ILi8EEENSA_ILi32EEEEEENS5_IJS15_SB_EEEEEEEvNS4_8identityESY_S19_vS1A_EENS_8epilogue10collective18CollectiveEpilogueINS1C_23Sm100TmaWarpSpecializedILi4ELi2ELi16ELb1ELb0EEEJSG_NS5_IJNSR_ISE_SB_EENSR_INSA_ILi16EEESB_EEEEESH_SI_SH_SI_NS1C_6fusion15FusionCallbacksIS1G_NS1L_17LinearCombinationISH_fSH_fLNS_15FloatRoundStyleE2EEESG_S1K_JEEENS4_5SM1004TMEM4LOAD26SM100_TMEM_LOAD_32dp32b16xESY_NSZ_INS10_ILi2ELi4ELi3EEES13_NSR_INS5_IJS14_S1I_EEENS5_IJS1I_SB_EEEEEEENS4_39AutoVectorizingCopyWithAssumedAlignmentILi128EEENS4_14SM90_TMA_STOREES1Z_S21_S21_EEEvvEEEEvNT_6ParamsE)
        /*0008*/ 	.word	0x00000060


	//----- nvinfo : EIATTR_FRAME_SIZE
	.align		4
.L_19:
        /*000c*/ 	.byte	0x04, 0x11
        /*000e*/ 	.short	(.L_21 - .L_20)
	.align		4
.L_20:
        /*0010*/ 	.word	index@($__internal_2_$__cuda_sm10x_tcgen05_guardrail_trap_unallocated_columns_being_dealloced)
        /*0014*/ 	.word	0x00000000


	//----- nvinfo : EIATTR_FRAME_SIZE
	.align		4
.L_21:
        /*0018*/ 	.byte	0x04, 0x11
        /*001a*/ 	.short	(.L_23 - .L_22)
	.align		4
.L_22:
        /*001c*/ 	.word	index@($__internal_1_$__cuda_sm10x_tcgen05_guardrail_trap_phase_invalid_during_alloc)
        /*0020*/ 	.word	0x00000000


	//----- nvinfo : EIATTR_FRAME_SIZE
	.align		4
.L_23:
        /*0024*/ 	.byte	0x04, 0x11
        /*0026*/ 	.short	(.L_25 - .L_24)
	.align		4
.L_24:
        /*0028*/ 	.word	index@($__internal_0_$__cuda_sm10x_tcgen05_guardrail_trap_col_being_dealloced_not_returned_by_alloc)
        /*002c*/ 	.word	0x00000000


	//----- nvinfo : EIATTR_FRAME_SIZE
	.align		4
.L_25:
        /*0030*/ 	.byte	0x04, 0x11
        /*0032*/ 	.short	(.L_27 - .L_26)
	.align		4
.L_26:
        /*0034*/ 	.word	index@(_ZN7cutlass13device_kernelINS_4gemm6kernel13GemmUniversalIN4cute5tupleIJiiiiEEENS1_10collective13CollectiveMmaINS1_35MainloopSm100TmaUmmaWarpSpecializedILi3ELi2ELi4ENS5_IJNS4_1CILi1EEESB_SB_EEEEENS5_IJNSA_ILi128EEENSA_ILi64EEESF_EEENS_10tfloat32_tENS5_IJlSB_lEEESH_SI_NS4_8TiledMMAINS4_8MMA_AtomIJNS4_17SM100_MMA_TF32_SSISH_SH_fLi128ELi64ELNS4_4UMMA5MajorE0ELSN_0ELNSM_7ScaleInE0ELSO_0EEEEEENS4_6LayoutISC_NS5_IJNSA_ILi0EEESS_SS_EEEEENS5_IJNS4_10UnderscoreESV_SV_EEEEENS4_13SM90_TMA_LOADENS4_14ComposedLayoutINS4_7SwizzleILi3ELi4ELi3EEENS4_18smem_ptr_flag_bitsILi32EEENSR_INS5_IJNSA_ILi8EEENSA_ILi32EEEEEENS5_IJS15_SB_EEEEEEEvNS4_8identityESY_S19_vS1A_EENS_8epilogue10collective18CollectiveEpilogueINS1C_23Sm100TmaWarpSpecializedILi4ELi2ELi16ELb1ELb0EEEJSG_NS5_IJNSR_ISE_SB_EENSR_INSA_ILi16EEESB_EEEEESH_SI_SH_SI_NS1C_6fusion15FusionCallbacksIS1G_NS1L_17LinearCombinationISH_fSH_fLNS_15FloatRoundStyleE2EEESG_S1K_JEEENS4_5SM1004TMEM4LOAD26SM100_TMEM_LOAD_32dp32b16xESY_NSZ_INS10_ILi2ELi4ELi3EEES13_NSR_INS5_IJS14_S1I_EEENS5_IJS1I_SB_EEEEEEENS4_39AutoVectorizingCopyWithAssumedAlignmentILi128EEENS4_14SM90_TMA_STOREES1Z_S21_S21_EEEvvEEEEvNT_6ParamsE)
        /*0038*/ 	.word	0x00000000


	//----- nvinfo : EIATTR_MIN_STACK_SIZE
	.align		4
.L_27:
        /*003c*/ 	.byte	0x04, 0x12
        /*003e*/ 	.short	(.L_29 - .L_28)
	.align		4
.L_28:
        /*0040*/ 	.word	index@(_ZN7cutlass13device_kernelINS_4gemm6kernel13GemmUniversalIN4cute5tupleIJiiiiEEENS1_10collective13CollectiveMmaINS1_35MainloopSm100TmaUmmaWarpSpecializedILi3ELi2ELi4ENS5_IJNS4_1CILi1EEESB_SB_EEEEENS5_IJNSA_ILi128EEENSA_ILi64EEESF_EEENS_10tfloat32_tENS5_IJlSB_lEEESH_SI_NS4_8TiledMMAINS4_8MMA_AtomIJNS4_17SM100_MMA_TF32_SSISH_SH_fLi128ELi64ELNS4_4UMMA5MajorE0ELSN_0ELNSM_7ScaleInE0ELSO_0EEEEEENS4_6LayoutISC_NS5_IJNSA_ILi0EEESS_SS_EEEEENS5_IJNS4_10UnderscoreESV_SV_EEEEENS4_13SM90_TMA_LOADENS4_14ComposedLayoutINS4_7SwizzleILi3ELi4ELi3EEENS4_18smem_ptr_flag_bitsILi32EEENSR_INS5_IJNSA_ILi8EEENSA_ILi32EEEEEENS5_IJS15_SB_EEEEEEEvNS4_8identityESY_S19_vS1A_EENS_8epilogue10collective18CollectiveEpilogueINS1C_23Sm100TmaWarpSpecializedILi4ELi2ELi16ELb1ELb0EEEJSG_NS5_IJNSR_ISE_SB_EENSR_INSA_ILi16EEESB_EEEEESH_SI_SH_SI_NS1C_6fusion15FusionCallbacksIS1G_NS1L_17LinearCombinationISH_fSH_fLNS_15FloatRoundStyleE2EEESG_S1K_JEEENS4_5SM1004TMEM4LOAD26SM100_TMEM_LOAD_32dp32b16xESY_NSZ_INS10_ILi2ELi4ELi3EEES13_NSR_INS5_IJS14_S1I_EEENS5_IJS1I_SB_EEEEEEENS4_39AutoVectorizingCopyWithAssumedAlignmentILi128EEENS4_14SM90_TMA_STOREES1Z_S21_S21_EEEvvEEEEvNT_6ParamsE)
        /*0044*/ 	.word	0x00000000
.L_29:


//--------------------- .nv.compat                --------------------------
	.section	.nv.compat,"",@"SHT_CUDA_COMPAT_INFO"
	.align	4
        /*0000*/ 	.byte	0x02, 0x09, 0x01, 0x00, 0x02, 0x02, 0x02, 0x00, 0x02, 0x05, 0x05, 0x00, 0x03, 0x07, 0x01, 0x01
        /*0010*/ 	.byte	0x02, 0x03, 0x01, 0x00, 0x02, 0x06, 0x01, 0x00, 0x04, 0x0b, 0x08, 0x00, 0x09, 0x00, 0x00, 0x00
        /*0020*/ 	.byte	0x00, 0x00, 0x00, 0x00


//--------------------- .nv.info._ZN7cutlass13device_kernelINS_4gemm6kernel13GemmUniversalIN4cute5tupleIJiiiiEEENS1_10collective13CollectiveMmaINS1_35MainloopSm100TmaUmmaWarpSpecializedILi3ELi2ELi4ENS5_IJNS4_1CILi1EEESB_SB_EEEEENS5_IJNSA_ILi128EEENSA_ILi64EEESF_EEENS_10tfloat32_tENS5_IJlSB_lEEESH_SI_NS4_8TiledMMAINS4_8MMA_AtomIJNS4_17SM100_MMA_TF32_SSISH_SH_fLi128ELi64ELNS4_4UMMA5MajorE0ELSN_0ELNSM_7ScaleInE0ELSO_0EEEEEENS4_6LayoutISC_NS5_IJNSA_ILi0EEESS_SS_EEEEENS5_IJNS4_10UnderscoreESV_SV_EEEEENS4_13SM90_TMA_LOADENS4_14ComposedLayoutINS4_7SwizzleILi3ELi4ELi3EEENS4_18smem_ptr_flag_bitsILi32EEENSR_INS5_IJNSA_ILi8EEENSA_ILi32EEEEEENS5_IJS15_SB_EEEEEEEvNS4_8identityESY_S19_vS1A_EENS_8epilogue10collective18CollectiveEpilogueINS1C_23Sm100TmaWarpSpecializedILi4ELi2ELi16ELb1ELb0EEEJSG_NS5_IJNSR_ISE_SB_EENSR_INSA_ILi16EEESB_EEEEESH_SI_SH_SI_NS1C_6fusion15FusionCallbacksIS1G_NS1L_17LinearCombinationISH_fSH_fLNS_15FloatRoundStyleE2EEESG_S1K_JEEENS4_5SM1004TMEM4LOAD26SM100_TMEM_LOAD_32dp32b16xESY_NSZ_INS10_ILi2ELi4ELi3EEES13_NSR_INS5_IJS14_S1I_EEENS5_IJS1I_SB_EEEEEEENS4_39AutoVectorizingCopyWithAssumedAlignmentILi128EEENS4_14SM90_TMA_STOREES1Z_S21_S21_EEEvvEEEEvNT_6ParamsE --------------------------
	.section	.nv.info._ZN7cutlass13device_kernelINS_4gemm6kernel13GemmUniversalIN4cute5tupleIJiiiiEEENS1_10collective13CollectiveMmaINS1_35MainloopSm100TmaUmmaWarpSpecializedILi3ELi2ELi4ENS5_IJNS4_1CILi1EEESB_SB_EEEEENS5_IJNSA_ILi128EEENSA_ILi64EEESF_EEENS_10tfloat32_tENS5_IJlSB_lEEESH_SI_NS4_8TiledMMAINS4_8MMA_AtomIJNS4_17SM100_MMA_TF32_SSISH_SH_fLi128ELi64ELNS4_4UMMA5MajorE0ELSN_0ELNSM_7ScaleInE0ELSO_0EEEEEENS4_6LayoutISC_NS5_IJNSA_ILi0EEESS_SS_EEEEENS5_IJNS4_10UnderscoreESV_SV_EEEEENS4_13SM90_TMA_LOADENS4_14ComposedLayoutINS4_7SwizzleILi3ELi4ELi3EEENS4_18smem_ptr_flag_bitsILi32EEENSR_INS5_IJNSA_ILi8EEENSA_ILi32EEEEEENS5_IJS15_SB_EEEEEEEvNS4_8identityESY_S19_vS1A_EENS_8epilogue10collective18CollectiveEpilogueINS1C_23Sm100TmaWarpSpecializedILi4ELi2ELi16ELb1ELb0EEEJSG_NS5_IJNSR_ISE_SB_EENSR_INSA_ILi16EEESB_EEEEESH_SI_SH_SI_NS1C_6fusion15FusionCallbacksIS1G_NS1L_17LinearCombinationISH_fSH_fLNS_15FloatRoundStyleE2EEESG_S1K_JEEENS4_5SM1004TMEM4LOAD26SM100_TMEM_LOAD_32dp32b16xESY_NSZ_INS10_ILi2ELi4ELi3EEES13_NSR_INS5_IJS14_S1I_EEENS5_IJS1I_SB_EEEEEEENS4_39AutoVectorizingCopyWithAssumedAlignmentILi128EEENS4_14SM90_TMA_STOREES1Z_S21_S21_EEEvvEEEEvNT_6ParamsE,"",@"SHT_CUDA_INFO"
	.sectionflags	@""
	.align	4


	//----- nvinfo : EIATTR_CUDA_API_VERSION
	.align		4
        /*0000*/ 	.byte	0x04, 0x37
        /*0002*/ 	.short	(.L_31 - .L_30)
.L_30:
        /*0004*/ 	.word	0x00000082


	//----- nvinfo : EIATTR_KPARAM_INFO
	.align		4
.L_31:
        /*0008*/ 	.byte	0x04, 0x17
        /*000a*/ 	.short	(.L_33 - .L_32)
.L_32:
        /*000c*/ 	.word	0x00000000
        /*0010*/ 	.short	0x0000
        /*0012*/ 	.short	0x0000
        /*0014*/ 	.byte	0x00, 0xf0, 0x01, 0x20


	//----- nvinfo : EIATTR_AT_ENTRY_FRAGMENTS
	.align		4
.L_33:
        /*0018*/ 	.byte	0x04, 0x4f
        /*001a*/ 	.short	(.L_35 - .L_34)


	//   ....[0]....
.L_34:
        /*001c*/ 	.word	0x00000006


	//----- nvinfo : EIATTR_RESERVED_SMEM_USED
	.align		4
.L_35:
        /*0020*/ 	.byte	0x01, 0x41
	.zero		2


	//----- nvinfo : EIATTR_SPARSE_MMA_MASK
	.align		4
        /*0024*/ 	.byte	0x03, 0x50
        /*0026*/ 	.short	0x0000


	//----- nvinfo : EIATTR_TCGEN05_1CTA_USED
	.align		4
        /*0028*/ 	.byte	0x01, 0x51
	.zero		2


	//----- nvinfo : EIATTR_MAXREG_COUNT
	.align		4
        /*002c*/ 	.byte	0x03, 0x1b
        /*002e*/ 	.short	0x00ff


	//----- nvinfo : EIATTR_NUM_BARRIERS
	.align		4
        /*0030*/ 	.byte	0x02, 0x4c
        /*0032*/ 	.byte	0x07
	.zero		1


	//----- nvinfo : EIATTR_EXTERNS
	.align		4
        /*0034*/ 	.byte	0x04, 0x0f
        /*0036*/ 	.short	(.L_37 - .L_36)


	//   ....[0]....
	.align		4
.L_36:
        /*0038*/ 	.word	index@(__assertfail)


	//----- nvinfo : EIATTR_MERCURY_ISA_VERSION
	.align		4
.L_37:
        /*003c*/ 	.byte	0x03, 0x5f
        /*003e*/ 	.short	0x0101


	//----- nvinfo : EIATTR_INT_WARP_WIDE_INSTR_OFFSETS
	.align		4
        /*0040*/ 	.byte	0x04, 0x31
        /*0042*/ 	.short	(.L_39 - .L_38)


	//   ....[0]....
.L_38:
        /*0044*/ 	.word	0x00001f30


	//   ....[1]....
        /*0048*/ 	.word	0x00003ab0


	//   ....[2]....
        /*004c*/ 	.word	0x00003ad0


	//   ....[3]....
        /*0050*/ 	.word	0x00003b00


	//   ....[4]....
        /*0054*/ 	.word	0x00004440


	//   ....[5]....
        /*0058*/ 	.word	0x000044b0


	//   ....[6]....
        /*005c*/ 	.word	0x00004590


	//   ....[7]....
        /*0060*/ 	.word	0x00004610


	//   ....[8]....
        /*0064*/ 	.word	0x00004720


	//   ....[9]....
        /*0068*/ 	.word	0x000047b0


	//   ....[10]....
        /*006c*/ 	.word	0x00004990


	//   ....[11]....
        /*0070*/ 	.word	0x00004af0


	//----- nvinfo : EIATTR_COOP_GROUP_MASK_REGIDS
	.align		4
.L_39:
        /*0074*/ 	.byte	0x04, 0x29
        /*0076*/ 	.short	(.L_41 - .L_40)


	//   ....[0]....
.L_40:
        /*0078*/ 	.word	0xffffffff


	//   ....[1]....
        /*007c*/ 	.word	0xffffffff


	//   ....[2]....
        /*0080*/ 	.word	0xffffffff


	//   ....[3]....
        /*0084*/ 	.word	0xffffffff


	//   ....[4]....
        /*0088*/ 	.word	0xffffffff


	//   ....[5]....
        /*008c*/ 	.word	0xffffffff


	//   ....[6]....
        /*0090*/ 	.word	0xffffffff


	//   ....[7]....
        /*0094*/ 	.word	0xffffffff


	//   ....[8]....
        /*0098*/ 	.word	0xffffffff


	//   ....[9]....
        /*009c*/ 	.word	0xffffffff


	//   ....[10]....
        /*00a0*/ 	.word	0xffffffff


	//   ....[11]....
        /*00a4*/ 	.word	0xffffffff


	//   ....[12]....
        /*00a8*/ 	.word	0xffffffff


	//----- nvinfo : EIATTR_COOP_GROUP_INSTR_OFFSETS
	.align		4
.L_41:
        /*00ac*/ 	.byte	0x04, 0x28
        /*00ae*/ 	.short	(.L_43 - .L_42)


	//   ....[0]....
.L_42:
        /*00b0*/ 	.word	0x00000090


	//   ....[1]....
        /*00b4*/ 	.word	0x000004d0


	//   ....[2]....
        /*00b8*/ 	.word	0x00000620


	//   ....[3]....
        /*00bc*/ 	.word	0x000007c0


	//   ....[4]....
        /*00c0*/ 	.word	0x000008c0


	//   ....[5]....
        /*00c4*/ 	.word	0x00000a30


	//   ....[6]....
        /*00c8*/ 	.word	0x00000bd0


	//   ....[7]....
        /*00cc*/ 	.word	0x00001e10


	//   ....[8]....
        /*00d0*/ 	.word	0x00002b60


	//   ....[9]....
        /*00d4*/ 	.word	0x00002d70


	//   ....[10]....
        /*00d8*/ 	.word	0x00002da0


	//   ....[11]....
        /*00dc*/ 	.word	0x00003990


	//   ....[12]....
        /*00e0*/ 	.word	0x00003bc0


	//----- nvinfo : EIATTR_VRC_CTA_INIT_COUNT
	.align		4
.L_43:
        /*00e4*/ 	.byte	0x02, 0x4a
        /*00e6*/ 	.byte	0x80
	.zero		1


	//----- nvinfo : EIATTR_SYSCALL_OFFSETS
	.align		4
        /*00e8*/ 	.byte	0x04, 0x46
        /*00ea*/ 	.short	(.L_45 - .L_44)


	//   ....[0]....
.L_44:
        /*00ec*/ 	.word	0x00005570


	//   ....[1]....
        /*00f0*/ 	.word	0x00005660


	//   ....[2]....
        /*00f4*/ 	.word	0x00005dd0


	//   ....[3]....
        /*00f8*/ 	.word	0x00006750


	//   ....[4]....
        /*00fc*/ 	.word	0x000070a0


	//   ....[5]....
        /*0100*/ 	.word	0x000079f0


	//----- nvinfo : EIATTR_MBARRIER_INSTR_OFFSETS
	.align		4
.L_45:
        /*0104*/ 	.byte	0x04, 0x39
        /*0106*/ 	.short	(.L_47 - .L_46)


	//   ....[0]....
.L_46:
        /*0108*/ 	.word	0x000005b0
        /*010c*/ 	.word	0x000000ff
        /*0110*/ 	.word	0x00000000
        /*0114*/ 	.short	0x0100
        /*0116*/ 	.byte	0x05
	.zero		1


	//   ....[1]....
        /*0118*/ 	.word	0x000005c0
        /*011c*/ 	.word	0x000000ff
        /*0120*/ 	.word	0x00000018
        /*0124*/ 	.short	0x0100
        /*0126*/ 	.byte	0x05
	.zero		1


	//   ....[2]....
        /*0128*/ 	.word	0x000005d0
        /*012c*/ 	.word	0x000000ff
        /*0130*/ 	.word	0x00000008
        /*0134*/ 	.short	0x0100
        /*0136*/ 	.byte	0x05
	.zero		1


	//   ....[3]....
        /*0138*/ 	.word	0x000005e0
        /*013c*/ 	.word	0x000000ff
        /*0140*/ 	.word	0x00000020
        /*0144*/ 	.short	0x0100
        /*0146*/ 	.byte	0x05
	.zero		1


	//   ....[4]....
        /*0148*/ 	.word	0x000005f0
        /*014c*/ 	.word	0x000000ff
        /*0150*/ 	.word	0x00000010
        /*0154*/ 	.short	0x0100
        /*0156*/ 	.byte	0x05
	.zero		1


	//   ....[5]....
        /*0158*/ 	.word	0x00000600
        /*015c*/ 	.word	0x000000ff
        /*0160*/ 	.word	0x00000028
        /*0164*/ 	.short	0x0100
        /*0166*/ 	.byte	0x05
	.zero		1


	//   ....[6]....
        /*0168*/ 	.word	0x00000730
        /*016c*/ 	.word	0x000000ff
        /*0170*/ 	.word	0x00000030
        /*0174*/ 	.short	0x0100
        /*0176*/ 	.byte	0x07
	.zero		1


	//   ....[7]....
        /*0178*/ 	.word	0x00000740
        /*017c*/ 	.word	0x000000ff
        /*0180*/ 	.word	0x00000050
        /*0184*/ 	.short	0x0100
        /*0186*/ 	.byte	0x07
	.zero		1


	//   ....[8]....
        /*0188*/ 	.word	0x00000750
        /*018c*/ 	.word	0x000000ff
        /*0190*/ 	.word	0x00000038
        /*0194*/ 	.short	0x0100
        /*0196*/ 	.byte	0x07
	.zero		1


	//   ....[9]....
        /*0198*/ 	.word	0x00000760
        /*019c*/ 	.word	0x000000ff
        /*01a0*/ 	.word	0x00000058
        /*01a4*/ 	.short	0x0100
        /*01a6*/ 	.byte	0x07
	.zero		1


	//   ....[10]....
        /*01a8*/ 	.word	0x00000770
        /*01ac*/ 	.word	0x000000ff
        /*01b0*/ 	.word	0x00000040
        /*01b4*/ 	.short	0x0100
        /*01b6*/ 	.byte	0x07
	.zero		1


	//   ....[11]....
        /*01b8*/ 	.word	0x00000780
        /*01bc*/ 	.word	0x000000ff
        /*01c0*/ 	.word	0x00000060
        /*01c4*/ 	.short	0x0100
        /*01c6*/ 	.byte	0x07
	.zero		1


	//   ....[12]....
        /*01c8*/ 	.word	0x00000790
        /*01cc*/ 	.word	0x000000ff
        /*01d0*/ 	.word	0x00000048
        /*01d4*/ 	.short	0x0100
        /*01d6*/ 	.byte	0x07
	.zero		1


	//   ....[13]....
        /*01d8*/ 	.word	0x000007a0
        /*01dc*/ 	.word	0x000000ff
        /*01e0*/ 	.word	0x00000068
        /*01e4*/ 	.short	0x0100
        /*01e6*/ 	.byte	0x07
	.zero		1


	//   ....[14]....
        /*01e8*/ 	.word	0x00000890
        /*01ec*/ 	.word	0x000000ff
        /*01f0*/ 	.word	0x00000070
        /*01f4*/ 	.short	0x0100
        /*01f6*/ 	.byte	0x05
	.zero		1


	//   ....[15]....
        /*01f8*/ 	.word	0x000008a0
        /*01fc*/ 	.word	0x000000ff
        /*0200*/ 	.word	0x00000078
        /*0204*/ 	.short	0x0100
        /*0206*/ 	.byte	0x05
	.zero		1


	//   ....[16]....
        /*0208*/ 	.word	0x000009e0
        /*020c*/ 	.word	0x000000ff
        /*0210*/ 	.word	0x00000080
        /*0214*/ 	.short	0x0100
        /*0216*/ 	.byte	0x05
	.zero		1


	//   ....[17]....
        /*0218*/ 	.word	0x000009f0
        /*021c*/ 	.word	0x000000ff
        /*0220*/ 	.word	0x00000090
        /*0224*/ 	.short	0x0100
        /*0226*/ 	.byte	0x05
	.zero		1


	//   ....[18]....
        /*0228*/ 	.word	0x00000a00
        /*022c*/ 	.word	0x000000ff
        /*0230*/ 	.word	0x00000088
        /*0234*/ 	.short	0x0100
        /*0236*/ 	.byte	0x05
	.zero		1


	//   ....[19]....
        /*0238*/ 	.word	0x00000a10
        /*023c*/ 	.word	0x000000ff
        /*0240*/ 	.word	0x00000098
        /*0244*/ 	.short	0x0100
        /*0246*/ 	.byte	0x05
	.zero		1


	//   ....[20]....
        /*0248*/ 	.word	0x00000b40
        /*024c*/ 	.word	0x000000ff
        /*0250*/ 	.word	0x000000a0
        /*0254*/ 	.short	0x0100
        /*0256*/ 	.byte	0x07
	.zero		1


	//   ....[21]....
        /*0258*/ 	.word	0x00000b50
        /*025c*/ 	.word	0x000000ff
        /*0260*/ 	.word	0x000000c0
        /*0264*/ 	.short	0x0100
        /*0266*/ 	.byte	0x07
	.zero		1


	//   ....[22]....
        /*0268*/ 	.word	0x00000b60
        /*026c*/ 	.word	0x000000ff
        /*0270*/ 	.word	0x000000a8
        /*0274*/ 	.short	0x0100
        /*0276*/ 	.byte	0x07
	.zero		1


	//   ....[23]....
        /*0278*/ 	.word	0x00000b70
        /*027c*/ 	.word	0x000000ff
        /*0280*/ 	.word	0x000000c8
        /*0284*/ 	.short	0x0100
        /*0286*/ 	.byte	0x07
	.zero		1


	//   ....[24]....
        /*0288*/ 	.word	0x00000b80
        /*028c*/ 	.word	0x000000ff
        /*0290*/ 	.word	0x000000b0
        /*0294*/ 	.short	0x0100
        /*0296*/ 	.byte	0x07
	.zero		1


	//   ....[25]....
        /*0298*/ 	.word	0x00000b90
        /*029c*/ 	.word	0x000000ff
        /*02a0*/ 	.word	0x000000d0
        /*02a4*/ 	.short	0x0100
        /*02a6*/ 	.byte	0x07
	.zero		1


	//   ....[26]....
        /*02a8*/ 	.word	0x00000ba0
        /*02ac*/ 	.word	0x000000ff
        /*02b0*/ 	.word	0x000000b8
        /*02b4*/ 	.short	0x0100
        /*02b6*/ 	.byte	0x07
	.zero		1


	//   ....[27]....
        /*02b8*/ 	.word	0x00000bb0
        /*02bc*/ 	.word	0x000000ff
        /*02c0*/ 	.word	0x000000d8
        /*02c4*/ 	.short	0x0100
        /*02c6*/ 	.byte	0x07
	.zero		1


	//   ....[28]....
        /*02c8*/ 	.word	0x00000ca0
        /*02cc*/ 	.word	0x000000ff
        /*02d0*/ 	.word	0x000000e0
        /*02d4*/ 	.short	0x0100
        /*02d6*/ 	.byte	0x05
	.zero		1


	//   ....[29]....
        /*02d8*/ 	.word	0x00000cb0
        /*02dc*/ 	.word	0x000000ff
        /*02e0*/ 	.word	0x000000f0
        /*02e4*/ 	.short	0x0100
        /*02e6*/ 	.byte	0x05
	.zero		1


	//   ....[30]....
        /*02e8*/ 	.word	0x00000cc0
        /*02ec*/ 	.word	0x000000ff
        /*02f0*/ 	.word	0x000000e8
        /*02f4*/ 	.short	0x0100
        /*02f6*/ 	.byte	0x05
	.zero		1


	//   ....[31]....
        /*02f8*/ 	.word	0x00000cd0
        /*02fc*/ 	.word	0x000000ff
        /*0300*/ 	.word	0x000000f8
        /*0304*/ 	.short	0x0100
        /*0306*/ 	.byte	0x05
	.zero		1


	//   ....[32]....
        /*0308*/ 	.word	0x000015b0
        /*030c*/ 	.word	0x00000003
        /*0310*/ 	.word	0x000000f0
        /*0314*/ 	.short	0x010a
        /*0316*/ 	.byte	0xff
	.zero		1


	//   ....[33]....
        /*0318*/ 	.word	0x000015e0
        /*031c*/ 	.word	0x00000003
        /*0320*/ 	.word	0x000000e0
        /*0324*/ 	.short	0x0101
        /*0326*/ 	.byte	0xff
	.zero		1


	//   ....[34]....
        /*0328*/ 	.word	0x000016b0
        /*032c*/ 	.word	0x000000ff
        /*0330*/ 	.word	0x00000018
        /*0334*/ 	.short	0x010a
        /*0336*/ 	.byte	0x08
	.zero		1


	//   ....[35]....
        /*0338*/ 	.word	0x00001750
        /*033c*/ 	.word	0x000000ff
        /*0340*/ 	.word	0x00000018
        /*0344*/ 	.short	0x010a
        /*0346*/ 	.byte	0x21
	.zero		1


	//   ....[36]....
        /*0348*/ 	.word	0x000018a0
        /*034c*/ 	.word	0x000000ff
        /*0350*/ 	.word	0x00000018
        /*0354*/ 	.short	0x010a
        /*0356*/ 	.byte	0x08
	.zero		1


	//   ....[37]....
        /*0358*/ 	.word	0x00001a70
        /*035c*/ 	.word	0x000000ff
        /*0360*/ 	.word	0x00000078
        /*0364*/ 	.short	0x0101
        /*0366*/ 	.byte	0x04
	.zero		1


	//   ....[38]....
        /*0368*/ 	.word	0x00001a90
        /*036c*/ 	.word	0x000000ff
        /*0370*/ 	.word	0x00000018
        /*0374*/ 	.short	0x010a
        /*0376*/ 	.byte	0x08
	.zero		1


	//   ....[39]....
        /*0378*/ 	.word	0x00001b10
        /*037c*/ 	.word	0x000000ff
        /*0380*/ 	.word	0x00000018
        /*0384*/ 	.short	0x010a
        /*0386*/ 	.byte	0x21
	.zero		1


	//   ....[40]....
        /*0388*/ 	.word	0x00001c60
        /*038c*/ 	.word	0x000000ff
        /*0390*/ 	.word	0x00000018
        /*0394*/ 	.short	0x010a
        /*0396*/ 	.byte	0x08
	.zero		1


	//   ....[41]....
        /*0398*/ 	.word	0x00001e40
        /*039c*/ 	.word	0x00000002
        /*03a0*/ 	.word	0x00000080
        /*03a4*/ 	.short	0x010a
        /*03a6*/ 	.byte	0xff
	.zero		1


	//   ....[42]....
        /*03a8*/ 	.word	0x00001f00
        /*03ac*/ 	.word	0x00000002
        /*03b0*/ 	.word	0x00000000
        /*03b4*/ 	.short	0x0101
        /*03b6*/ 	.byte	0xff
	.zero		1


	//   ....[43]....
        /*03b8*/ 	.word	0x00002460
        /*03bc*/ 	.word	0x000000ff
        /*03c0*/ 	.word	0x00000000
        /*03c4*/ 	.short	0x010a
        /*03c6*/ 	.byte	0x05
	.zero		1


	//   ....[44]....
        /*03c8*/ 	.word	0x000024f0
        /*03cc*/ 	.word	0x000000ff
        /*03d0*/ 	.word	0x00000000
        /*03d4*/ 	.short	0x010a
        /*03d6*/ 	.byte	0x05
	.zero		1


	//   ....[45]....
        /*03d8*/ 	.word	0x00002590
        /*03dc*/ 	.word	0x00000000
        /*03e0*/ 	.word	0x00000000
        /*03e4*/ 	.short	0x010a
        /*03e6*/ 	.byte	0xff
	.zero		1


	//   ....[46]....
        /*03e8*/ 	.word	0x000026b0
        /*03ec*/ 	.word	0x00000000
        /*03f0*/ 	.word	0x000000e0
        /*03f4*/ 	.short	0x010a
        /*03f6*/ 	.byte	0xff
	.zero		1


	//   ....[47]....
        /*03f8*/ 	.word	0x00002710
        /*03fc*/ 	.word	0x00000004
        /*0400*/ 	.word	0x00000000
        /*0404*/ 	.short	0x0101
        /*0406*/ 	.byte	0xff
	.zero		1


	//   ....[48]....
        /*0408*/ 	.word	0x00002730
        /*040c*/ 	.word	0x000000ff
        /*0410*/ 	.word	0x00000090
        /*0414*/ 	.short	0x010a
        /*0416*/ 	.byte	0x05
	.zero		1


	//   ....[49]....
        /*0418*/ 	.word	0x00002850
        /*041c*/ 	.word	0x00000000
        /*0420*/ 	.word	0x00000080
        /*0424*/ 	.short	0x010a
        /*0426*/ 	.byte	0xff
	.zero		1


	//   ....[50]....
        /*0428*/ 	.word	0x00002960
        /*042c*/ 	.word	0x00000000
        /*0430*/ 	.word	0x00000000
        /*0434*/ 	.short	0x0101
        /*0436*/ 	.byte	0xff
	.zero		1


	//   ....[51]....
        /*0438*/ 	.word	0x000029f0
        /*043c*/ 	.word	0x000000ff
        /*0440*/ 	.word	0x00000090
        /*0444*/ 	.short	0x0106
        /*0446*/ 	.byte	0x05
	.zero		1


	//   ....[52]....
        /*0448*/ 	.word	0x00002a10
        /*044c*/ 	.word	0x000000ff
        /*0450*/ 	.word	0x00000090
        /*0454*/ 	.short	0x010a
        /*0456*/ 	.byte	0x05
	.zero		1


	//   ....[53]....
        /*0458*/ 	.word	0x00002aa0
        /*045c*/ 	.word	0x000000ff
        /*0460*/ 	.word	0x00000090
        /*0464*/ 	.short	0x0106
        /*0466*/ 	.byte	0x04
	.zero		1


	//   ....[54]....
        /*0468*/ 	.word	0x00002ae0
        /*046c*/ 	.word	0x00000000
        /*0470*/ 	.word	0x00000090
        /*0474*/ 	.short	0x010a
        /*0476*/ 	.byte	0xff
	.zero		1


	//   ....[55]....
        /*0478*/ 	.word	0x000030a0
        /*047c*/ 	.word	0x00000000
        /*0480*/ 	.word	0x00000080
        /*0484*/ 	.short	0x010a
        /*0486*/ 	.byte	0xff
	.zero		1


	//   ....[56]....
        /*0488*/ 	.word	0x000031a0
        /*048c*/ 	.word	0x00000003
        /*0490*/ 	.word	0x00000000
        /*0494*/ 	.short	0x0101
        /*0496*/ 	.byte	0xff
	.zero		1


	//   ....[57]....
        /*0498*/ 	.word	0x000031b0
        /*049c*/ 	.word	0x000000ff
        /*04a0*/ 	.word	0x00000000
        /*04a4*/ 	.short	0x010a
        /*04a6*/ 	.byte	0x07
	.zero		1


	//   ....[58]....
        /*04a8*/ 	.word	0x000031e0
        /*04ac*/ 	.word	0x000000ff
        /*04b0*/ 	.word	0x000000c0
        /*04b4*/ 	.short	0x010a
        /*04b6*/ 	.byte	0x06
	.zero		1


	//   ....[59]....
        /*04b8*/ 	.word	0x000032b0
        /*04bc*/ 	.word	0x000000ff
        /*04c0*/ 	.word	0x00000000
        /*04c4*/ 	.short	0x010a
        /*04c6*/ 	.byte	0x0b
	.zero		1


	//   ....[60]....
        /*04c8*/ 	.word	0x000033e0
        /*04cc*/ 	.word	0x000000ff
        /*04d0*/ 	.word	0x00000000
        /*04d4*/ 	.short	0x010a
        /*04d6*/ 	.byte	0x22
	.zero		1


	//   ....[61]....
        /*04d8*/ 	.word	0x000037c0
        /*04dc*/ 	.word	0x000000ff
        /*04e0*/ 	.word	0x00000000
        /*04e4*/ 	.short	0x010a
        /*04e6*/ 	.byte	0x06
	.zero		1


	//   ....[62]....
        /*04e8*/ 	.word	0x00003850
        /*04ec*/ 	.word	0x000000ff
        /*04f0*/ 	.word	0x00000000
        /*04f4*/ 	.short	0x010a
        /*04f6*/ 	.byte	0x06
	.zero		1


	//   ....[63]....
        /*04f8*/ 	.word	0x000038e0
        /*04fc*/ 	.word	0x000000ff
        /*0500*/ 	.word	0x00000000
        /*0504*/ 	.short	0x010a
        /*0506*/ 	.byte	0x06
	.zero		1


	//   ....[64]....
        /*0508*/ 	.word	0x00003970
        /*050c*/ 	.word	0x000000ff
        /*0510*/ 	.word	0x00000000
        /*0514*/ 	.short	0x010a
        /*0516*/ 	.byte	0x07
	.zero		1


	//   ....[65]....
        /*0518*/ 	.word	0x00003df0
        /*051c*/ 	.word	0x00000000
        /*0520*/ 	.word	0x00000080
        /*0524*/ 	.short	0x010a
        /*0526*/ 	.byte	0xff
	.zero		1


	//   ....[66]....
        /*0528*/ 	.word	0x00003eb0
        /*052c*/ 	.word	0x00000000
        /*0530*/ 	.word	0x00000000
        /*0534*/ 	.short	0x0101
        /*0536*/ 	.byte	0xff
	.zero		1


	//   ....[67]....
        /*0538*/ 	.word	0x000041d0
        /*053c*/ 	.word	0x000000ff
        /*0540*/ 	.word	0x00000078
        /*0544*/ 	.short	0x010a
        /*0546*/ 	.byte	0x07
	.zero		1


	//   ....[68]....
        /*0548*/ 	.word	0x000043c0
        /*054c*/ 	.word	0x000000ff
        /*0550*/ 	.word	0x00000050
        /*0554*/ 	.short	0x010a
        /*0556*/ 	.byte	0x07
	.zero		1


	//   ....[69]....
        /*0558*/ 	.word	0x00004530
        /*055c*/ 	.word	0x000000ff
        /*0560*/ 	.word	0x00000030
        /*0564*/ 	.short	0x010b
        /*0566*/ 	.byte	0x07
	.zero		1


	//   ....[70]....
        /*0568*/ 	.word	0x00004540
        /*056c*/ 	.word	0x000000ff
        /*0570*/ 	.word	0x00000000
        /*0574*/ 	.short	0x0101
        /*0576*/ 	.byte	0x08
	.zero		1


	//   ....[71]....
        /*0578*/ 	.word	0x00004560
        /*057c*/ 	.word	0x000000ff
        /*0580*/ 	.word	0x00000058
        /*0584*/ 	.short	0x010a
        /*0586*/ 	.byte	0x07
	.zero		1


	//   ....[72]....
        /*0588*/ 	.word	0x000046c0
        /*058c*/ 	.word	0x000000ff
        /*0590*/ 	.word	0x00000038
        /*0594*/ 	.short	0x010b
        /*0596*/ 	.byte	0x07
	.zero		1


	//   ....[73]....
        /*0598*/ 	.word	0x000046d0
        /*059c*/ 	.word	0x000000ff
        /*05a0*/ 	.word	0x00000000
        /*05a4*/ 	.short	0x0101
        /*05a6*/ 	.byte	0x08
	.zero		1


	//   ....[74]....
        /*05a8*/ 	.word	0x000046e0
        /*05ac*/ 	.word	0x000000ff
        /*05b0*/ 	.word	0x00000060
        /*05b4*/ 	.short	0x010a
        /*05b6*/ 	.byte	0x07
	.zero		1


	//   ....[75]....
        /*05b8*/ 	.word	0x00004880
        /*05bc*/ 	.word	0x000000ff
        /*05c0*/ 	.word	0x00000040
        /*05c4*/ 	.short	0x010b
        /*05c6*/ 	.byte	0x07
	.zero		1


	//   ....[76]....
        /*05c8*/ 	.word	0x000048f0
        /*05cc*/ 	.word	0x000000ff
        /*05d0*/ 	.word	0x00000000
        /*05d4*/ 	.short	0x0101
        /*05d6*/ 	.byte	0x08
	.zero		1


	//   ....[77]....
        /*05d8*/ 	.word	0x00004920
        /*05dc*/ 	.word	0x000000ff
        /*05e0*/ 	.word	0x00000068
        /*05e4*/ 	.short	0x010a
        /*05e6*/ 	.byte	0x07
	.zero		1


	//   ....[78]....
        /*05e8*/ 	.word	0x00004b30
        /*05ec*/ 	.word	0x000000ff
        /*05f0*/ 	.word	0x00000048
        /*05f4*/ 	.short	0x010b
        /*05f6*/ 	.byte	0x07
	.zero		1


	//   ....[79]....
        /*05f8*/ 	.word	0x00004b50
        /*05fc*/ 	.word	0x000000ff
        /*0600*/ 	.word	0x00000000
        /*0604*/ 	.short	0x0101
        /*0606*/ 	.byte	0x0d
	.zero		1


	//   ....[80]....
        /*0608*/ 	.word	0x00004b80
        /*060c*/ 	.word	0x000000ff
        /*0610*/ 	.word	0x00000050
        /*0614*/ 	.short	0x010a
        /*0616*/ 	.byte	0x07
	.zero		1


	//   ....[81]....
        /*0618*/ 	.word	0x00004ba0
        /*061c*/ 	.word	0x000000ff
        /*0620*/ 	.word	0x00000058
        /*0624*/ 	.short	0x010a
        /*0626*/ 	.byte	0x07
	.zero		1


	//   ....[82]....
        /*0628*/ 	.word	0x00004bc0
        /*062c*/ 	.word	0x000000ff
        /*0630*/ 	.word	0x00000060
        /*0634*/ 	.short	0x010a
        /*0636*/ 	.byte	0x07
	.zero		1


	//   ....[83]....
        /*0638*/ 	.word	0x00004c00
        /*063c*/ 	.word	0x00000000
        /*0640*/ 	.word	0x00000068
        /*0644*/ 	.short	0x010a
        /*0646*/ 	.byte	0xff
	.zero		1


	//   ....[84]....
        /*0648*/ 	.word	0x00004f30
        /*064c*/ 	.word	0x00000000
        /*0650*/ 	.word	0x00000080
        /*0654*/ 	.short	0x010a
        /*0656*/ 	.byte	0xff
	.zero		1


	//   ....[85]....
        /*0658*/ 	.word	0x00005040
        /*065c*/ 	.word	0x00000000
        /*0660*/ 	.word	0x00000000
        /*0664*/ 	.short	0x0101
        /*0666*/ 	.byte	0xff
	.zero		1


	//   ....[86]....
        /*0668*/ 	.word	0x00005a90
        /*066c*/ 	.word	0x000000ff
        /*0670*/ 	.word	0x00000030
        /*0674*/ 	.short	0x010a
        /*0676*/ 	.byte	0x30
	.zero		1


	//   ....[87]....
        /*0678*/ 	.word	0x00005ad0
        /*067c*/ 	.word	0x00000058
        /*0680*/ 	.word	0x000000a0
        /*0684*/ 	.short	0x010a
        /*0686*/ 	.byte	0xff
	.zero		1


	//   ....[88]....
        /*0688*/ 	.word	0x00005bc0
        /*068c*/ 	.word	0x000000ff
        /*0690*/ 	.word	0x00000030
        /*0694*/ 	.short	0x010a
        /*0696*/ 	.byte	0x30
	.zero		1


	//   ....[89]....
        /*0698*/ 	.word	0x00005cb0
        /*069c*/ 	.word	0x00000058
        /*06a0*/ 	.word	0x000000a0
        /*06a4*/ 	.short	0x010a
        /*06a6*/ 	.byte	0xff
	.zero		1


	//   ....[90]....
        /*06a8*/ 	.word	0x00006480
        /*06ac*/ 	.word	0x00000000
        /*06b0*/ 	.word	0x00000000
        /*06b4*/ 	.short	0x0101
        /*06b6*/ 	.byte	0xff
	.zero		1


	//   ....[91]....
        /*06b8*/ 	.word	0x00006490
        /*06bc*/ 	.word	0x00000003
        /*06c0*/ 	.word	0x00000030
        /*06c4*/ 	.short	0x010a
        /*06c6*/ 	.byte	0xff
	.zero		1


	//   ....[92]....
        /*06c8*/ 	.word	0x00006570
        /*06cc*/ 	.word	0x00000003
        /*06d0*/ 	.word	0x00000030
        /*06d4*/ 	.short	0x010a
        /*06d6*/ 	.byte	0xff
	.zero		1


	//   ....[93]....
        /*06d8*/ 	.word	0x00006dd0
        /*06dc*/ 	.word	0x0000005b
        /*06e0*/ 	.word	0x00000000
        /*06e4*/ 	.short	0x0101
        /*06e6*/ 	.byte	0xff
	.zero		1


	//   ....[94]....
        /*06e8*/ 	.word	0x00006df0
        /*06ec*/ 	.word	0x0000005c
        /*06f0*/ 	.word	0x00000030
        /*06f4*/ 	.short	0x010a
        /*06f6*/ 	.byte	0xff
	.zero		1


	//   ....[95]....
        /*06f8*/ 	.word	0x00006ec0
        /*06fc*/ 	.word	0x0000005c
        /*0700*/ 	.word	0x00000030
        /*0704*/ 	.short	0x010a
        /*0706*/ 	.byte	0xff
	.zero		1


	//   ....[96]....
        /*0708*/ 	.word	0x00007720
        /*070c*/ 	.word	0x0000005b
        /*0710*/ 	.word	0x00000000
        /*0714*/ 	.short	0x0101
        /*0716*/ 	.byte	0xff
	.zero		1


	//   ....[97]....
        /*0718*/ 	.word	0x00007740
        /*071c*/ 	.word	0x0000005c
        /*0720*/ 	.word	0x00000030
        /*0724*/ 	.short	0x010a
        /*0726*/ 	.byte	0xff
	.zero		1


	//   ....[98]....
        /*0728*/ 	.word	0x00007810
        /*072c*/ 	.word	0x0000005c
        /*0730*/ 	.word	0x00000030
        /*0734*/ 	.short	0x010a
        /*0736*/ 	.byte	0xff
	.zero		1


	//   ....[99]....
        /*0738*/ 	.word	0x00007b50
        /*073c*/ 	.word	0x000000ff
        /*0740*/ 	.word	0x00000000
        /*0744*/ 	.short	0x0101
        /*0746*/ 	.byte	0x05
	.zero		1


	//   ....[100]....
        /*0748*/ 	.word	0x000080d0
        /*074c*/ 	.word	0x00000002
        /*0750*/ 	.word	0x00000000
        /*0754*/ 	.short	0x0101
        /*0756*/ 	.byte	0xff
	.zero		1


	//   ....[101]....
        /*0758*/ 	.word	0x00008340
        /*075c*/ 	.word	0x000000ff
        /*0760*/ 	.word	0x00000000
        /*0764*/ 	.short	0x0101
        /*0766*/ 	.byte	0x04
	.zero		1


	//   ....[102]....
        /*0768*/ 	.word	0x00008360
        /*076c*/ 	.word	0x00000003
        /*0770*/ 	.word	0x000000f0
        /*0774*/ 	.short	0x010a
        /*0776*/ 	.byte	0xff
	.zero		1


	//   ....[103]....
        /*0778*/ 	.word	0x000083c0
        /*077c*/ 	.word	0x00000002
        /*0780*/ 	.word	0x00000018
        /*0784*/ 	.short	0x010a
        /*0786*/ 	.byte	0xff
	.zero		1


	//   ....[104]....
        /*0788*/ 	.word	0x00008420
        /*078c*/ 	.word	0x00000002
        /*0790*/ 	.word	0x00000018
        /*0794*/ 	.short	0x010a
        /*0796*/ 	.byte	0xff
	.zero		1


	//   ....[105]....
        /*0798*/ 	.word	0x00008470
        /*079c*/ 	.word	0x00000002
        /*07a0*/ 	.word	0x00000080
        /*07a4*/ 	.short	0x010a
        /*07a6*/ 	.byte	0xff
	.zero		1


	//   ....[106]....
        /*07a8*/ 	.word	0x000084d0
        /*07ac*/ 	.word	0x00000000
        /*07b0*/ 	.word	0x00000000
        /*07b4*/ 	.short	0x010a
        /*07b6*/ 	.byte	0xff
	.zero		1


	//   ....[107]....
        /*07b8*/ 	.word	0x00008530
        /*07bc*/ 	.word	0x00000000
        /*07c0*/ 	.word	0x00000000
        /*07c4*/ 	.short	0x010a
        /*07c6*/ 	.byte	0xff
	.zero		1


	//   ....[108]....
        /*07c8*/ 	.word	0x00008580
        /*07cc*/ 	.word	0x00000000
        /*07d0*/ 	.word	0x000000e0
        /*07d4*/ 	.short	0x010a
        /*07d6*/ 	.byte	0xff
	.zero		1


	//   ....[109]....
        /*07d8*/ 	.word	0x000085e0
        /*07dc*/ 	.word	0x00000000
        /*07e0*/ 	.word	0x00000090
        /*07e4*/ 	.short	0x010a
        /*07e6*/ 	.byte	0xff
	.zero		1


	//   ....[110]....
        /*07e8*/ 	.word	0x00008630
        /*07ec*/ 	.word	0x00000000
        /*07f0*/ 	.word	0x00000080
        /*07f4*/ 	.short	0x010a
        /*07f6*/ 	.byte	0xff
	.zero		1


	//   ....[111]....
        /*07f8*/ 	.word	0x00008690
        /*07fc*/ 	.word	0x00000000
        /*0800*/ 	.word	0x00000090
        /*0804*/ 	.short	0x010a
        /*0806*/ 	.byte	0xff
	.zero		1


	//   ....[112]....
        /*0808*/ 	.word	0x000086e0
        /*080c*/ 	.word	0x00000000
        /*0810*/ 	.word	0x00000080
        /*0814*/ 	.short	0x010a
        /*0816*/ 	.byte	0xff
	.zero		1


	//   ....[113]....
        /*0818*/ 	.word	0x00008740
        /*081c*/ 	.word	0x00000003
        /*0820*/ 	.word	0x000000c0
        /*0824*/ 	.short	0x010a
        /*0826*/ 	.byte	0xff
	.zero		1


	//   ....[114]....
        /*0828*/ 	.word	0x000087a0
        /*082c*/ 	.word	0x00000000
        /*0830*/ 	.word	0x00000000
        /*0834*/ 	.short	0x010a
        /*0836*/ 	.byte	0xff
	.zero		1


	//   ....[115]....
        /*0838*/ 	.word	0x00008800
        /*083c*/ 	.word	0x00000000
        /*0840*/ 	.word	0x00000000
        /*0844*/ 	.short	0x010a
        /*0846*/ 	.byte	0xff
	.zero		1


	//   ....[116]....
        /*0848*/ 	.word	0x00008860
        /*084c*/ 	.word	0x00000000
        /*0850*/ 	.word	0x00000000
        /*0854*/ 	.short	0x010a
        /*0856*/ 	.byte	0xff
	.zero		1


	//   ....[117]....
        /*0858*/ 	.word	0x000088c0
        /*085c*/ 	.word	0x00000000
        /*0860*/ 	.word	0x00000000
        /*0864*/ 	.short	0x010a
        /*0866*/ 	.byte	0xff
	.zero		1


	//   ....[118]....
        /*0868*/ 	.word	0x00008920
        /*086c*/ 	.word	0x00000000
        /*0870*/ 	.word	0x00000000
        /*0874*/ 	.short	0x010a
        /*0876*/ 	.byte	0xff
	.zero		1


	//   ....[119]....
        /*0878*/ 	.word	0x00008970
        /*087c*/ 	.word	0x00000000
        /*0880*/ 	.word	0x00000080
        /*0884*/ 	.short	0x010a
        /*0886*/ 	.byte	0xff
	.zero		1


	//   ....[120]....
        /*0888*/ 	.word	0x000089d0
        /*088c*/ 	.word	0x00000000
        /*0890*/ 	.word	0x00000078
        /*0894*/ 	.short	0x010a
        /*0896*/ 	.byte	0xff
	.zero		1


	//   ....[121]....
        /*0898*/ 	.word	0x00008a30
        /*089c*/ 	.word	0x00000003
        /*08a0*/ 	.word	0x00000050
        /*08a4*/ 	.short	0x010a
        /*08a6*/ 	.byte	0xff
	.zero		1


	//   ....[122]....
        /*08a8*/ 	.word	0x00008a90
        /*08ac*/ 	.word	0x00000003
        /*08b0*/ 	.word	0x00000058
        /*08b4*/ 	.short	0x010a
        /*08b6*/ 	.byte	0xff
	.zero		1


	//   ....[123]....
        /*08b8*/ 	.word	0x00008af0
        /*08bc*/ 	.word	0x00000003
        /*08c0*/ 	.word	0x00000060
        /*08c4*/ 	.short	0x010a
        /*08c6*/ 	.byte	0xff
	.zero		1


	//   ....[124]....
        /*08c8*/ 	.word	0x00008b50
        /*08cc*/ 	.word	0x00000003
        /*08d0*/ 	.word	0x00000068
        /*08d4*/ 	.short	0x010a
        /*08d6*/ 	.byte	0xff
	.zero		1


	//   ....[125]....
        /*08d8*/ 	.word	0x00008bb0
        /*08dc*/ 	.word	0x00000000
        /*08e0*/ 	.word	0x00000050
        /*08e4*/ 	.short	0x010a
        /*08e6*/ 	.byte	0xff
	.zero		1


	//   ....[126]....
        /*08e8*/ 	.word	0x00008c10
        /*08ec*/ 	.word	0x00000000
        /*08f0*/ 	.word	0x00000058
        /*08f4*/ 	.short	0x010a
        /*08f6*/ 	.byte	0xff
	.zero		1


	//   ....[127]....
        /*08f8*/ 	.word	0x00008c70
        /*08fc*/ 	.word	0x00000000
        /*0900*/ 	.word	0x00000060
        /*0904*/ 	.short	0x010a
        /*0906*/ 	.byte	0xff
	.zero		1


	//   ....[128]....
        /*0908*/ 	.word	0x00008cc0
        /*090c*/ 	.word	0x00000000
        /*0910*/ 	.word	0x00000080
        /*0914*/ 	.short	0x010a
        /*0916*/ 	.byte	0xff
	.zero		1


	//   ....[129]....
        /*0918*/ 	.word	0x00008d20
        /*091c*/ 	.word	0x00000000
        /*0920*/ 	.word	0x00000030
        /*0924*/ 	.short	0x010a
        /*0926*/ 	.byte	0xff
	.zero		1


	//   ....[130]....
        /*0928*/ 	.word	0x00008d70
        /*092c*/ 	.word	0x00000058
        /*0930*/ 	.word	0x000000a0
        /*0934*/ 	.short	0x010a
        /*0936*/ 	.byte	0xff
	.zero		1


	//   ....[131]....
        /*0938*/ 	.word	0x00008dc0
        /*093c*/ 	.word	0x00000003
        /*0940*/ 	.word	0x00000030
        /*0944*/ 	.short	0x010a
        /*0946*/ 	.byte	0xff
	.zero		1


	//   ....[132]....
        /*0948*/ 	.word	0x00008e10
        /*094c*/ 	.word	0x0000005c
        /*0950*/ 	.word	0x00000030
        /*0954*/ 	.short	0x010a
        /*0956*/ 	.byte	0xff
	.zero		1


	//   ....[133]....
        /*0958*/ 	.word	0x00008e60
        /*095c*/ 	.word	0x0000005c
        /*0960*/ 	.word	0x00000030
        /*0964*/ 	.short	0x010a
        /*0966*/ 	.byte	0xff
	.zero		1


	//----- nvinfo : EIATTR_NUM_MBARRIERS
	.align		4
.L_47:
        /*0968*/ 	.byte	0x03, 0x38
        /*096a*/ 	.short	0x0020


	//----- nvinfo : EIATTR_EXIT_INSTR_OFFSETS
	.align		4
        /*096c*/ 	.byte	0x04, 0x1c
        /*096e*/ 	.short	(.L_49 - .L_48)


	//   ....[0]....
.L_48:
        /*0970*/ 	.word	0x000025c0


	//   ....[1]....
        /*0974*/ 	.word	0x00002ab0


	//   ....[2]....
        /*0978*/ 	.word	0x00002b10


	//   ....[3]....
        /*097c*/ 	.word	0x00003bd0


	//   ....[4]....
        /*0980*/ 	.word	0x00004c30


	//   ....[5]....
        /*0984*/ 	.word	0x00004c70


	//   ....[6]....
        /*0988*/ 	.word	0x00008230


	//   ....[7]....
        /*098c*/ 	.word	0x000082b0


	//   ....[8]....
        /*0990*/ 	.word	0x000082e0


	//   ....[9]....
        /*0994*/ 	.word	0x00008350


	//----- nvinfo : EIATTR_MAX_THREADS
	.align		4
.L_49:
        /*0998*/ 	.byte	0x04, 0x05
        /*099a*/ 	.short	(.L_51 - .L_50)
.L_50:
        /*099c*/ 	.word	0x00000100
        /*09a0*/ 	.word	0x00000001
        /*09a4*/ 	.word	0x00000001


	//----- nvinfo : EIATTR_CRS_STACK_SIZE
	.align		4
.L_51:
        /*09a8*/ 	.byte	0x04, 0x1e
        /*09aa*/ 	.short	(.L_53 - .L_52)
.L_52:
        /*09ac*/ 	.word	0x00000000


	//----- nvinfo : EIATTR_CBANK_PARAM_SIZE
	.align		4
.L_53:
        /*09b0*/ 	.byte	0x03, 0x19
        /*09b2*/ 	.short	0x0800


	//----- nvinfo : EIATTR_PARAM_CBANK
	.align		4
        /*09b4*/ 	.byte	0x04, 0x0a
        /*09b6*/ 	.short	(.L_55 - .L_54)
	.align		4
.L_54:
        /*09b8*/ 	.word	index@(.nv.constant0._ZN7cutlass13device_kernelINS_4gemm6kernel13GemmUniversalIN4cute5tupleIJiiiiEEENS1_10collective13CollectiveMmaINS1_35MainloopSm100TmaUmmaWarpSpecializedILi3ELi2ELi4ENS5_IJNS4_1CILi1EEESB_SB_EEEEENS5_IJNSA_ILi128EEENSA_ILi64EEESF_EEENS_10tfloat32_tENS5_IJlSB_lEEESH_SI_NS4_8TiledMMAINS4_8MMA_AtomIJNS4_17SM100_MMA_TF32_SSISH_SH_fLi128ELi64ELNS4_4UMMA5MajorE0ELSN_0ELNSM_7ScaleInE0ELSO_0EEEEEENS4_6LayoutISC_NS5_IJNSA_ILi0EEESS_SS_EEEEENS5_IJNS4_10UnderscoreESV_SV_EEEEENS4_13SM90_TMA_LOADENS4_14ComposedLayoutINS4_7SwizzleILi3ELi4ELi3EEENS4_18smem_ptr_flag_bitsILi32EEENSR_INS5_IJNSA_ILi8EEENSA_ILi32EEEEEENS5_IJS15_SB_EEEEEEEvNS4_8identityESY_S19_vS1A_EENS_8epilogue10collective18CollectiveEpilogueINS1C_23Sm100TmaWarpSpecializedILi4ELi2ELi16ELb1ELb0EEEJSG_NS5_IJNSR_ISE_SB_EENSR_INSA_ILi16EEESB_EEEEESH_SI_SH_SI_NS1C_6fusion15FusionCallbacksIS1G_NS1L_17LinearCombinationISH_fSH_fLNS_15FloatRoundStyleE2EEESG_S1K_JEEENS4_5SM1004TMEM4LOAD26SM100_TMEM_LOAD_32dp32b16xESY_NSZ_INS10_ILi2ELi4ELi3EEES13_NSR_INS5_IJS14_S1I_EEENS5_IJS1I_SB_EEEEEEENS4_39AutoVectorizingCopyWithAssumedAlignmentILi128EEENS4_14SM90_TMA_STOREES1Z_S21_S21_EEEvvEEEEvNT_6ParamsE)
        /*09bc*/ 	.short	0x0380
        /*09be*/ 	.short	0x0800


	//----- nvinfo : EIATTR_SW_WAR
	.align		4
.L_55:
        /*09c0*/ 	.byte	0x04, 0x36
        /*09c2*/ 	.short	(.L_57 - .L_56)
.L_56:
        /*09c4*/ 	.word	0x00000008
.L_57:


//--------------------- .nv.callgraph             --------------------------
	.section	.nv.callgraph,"",@"SHT_CUDA_CALLGRAPH"
	.align	4
	.sectionentsize	8
	.align		4
        /*0000*/ 	.word	0x00000000
	.align		4
        /*0004*/ 	.word	0xffffffff
	.align		4
        /*0008*/ 	.word	index@(_ZN7cutlass13device_kernelINS_4gemm6kernel13GemmUniversalIN4cute5tupleIJiiiiEEENS1_10collective13CollectiveMmaINS1_35MainloopSm100TmaUmmaWarpSpecializedILi3ELi2ELi4ENS5_IJNS4_1CILi1EEESB_SB_EEEEENS5_IJNSA_ILi128EEENSA_ILi64EEESF_EEENS_10tfloat32_tENS5_IJlSB_lEEESH_SI_NS4_8TiledMMAINS4_8MMA_AtomIJNS4_17SM100_MMA_TF32_SSISH_SH_fLi128ELi64ELNS4_4UMMA5MajorE0ELSN_0ELNSM_7ScaleInE0ELSO_0EEEEEENS4_6LayoutISC_NS5_IJNSA_ILi0EEESS_SS_EEEEENS5_IJNS4_10UnderscoreESV_SV_EEEEENS4_13SM90_TMA_LOADENS4_14ComposedLayoutINS4_7SwizzleILi3ELi4ELi3EEENS4_18smem_ptr_flag_bitsILi32EEENSR_INS5_IJNSA_ILi8EEENSA_ILi32EEEEEENS5_IJS15_SB_EEEEEEEvNS4_8identityESY_S19_vS1A_EENS_8epilogue10collective18CollectiveEpilogueINS1C_23Sm100TmaWarpSpecializedILi4ELi2ELi16ELb1ELb0EEEJSG_NS5_IJNSR_ISE_SB_EENSR_INSA_ILi16EEESB_EEEEESH_SI_SH_SI_NS1C_6fusion15FusionCallbacksIS1G_NS1L_17LinearCombinationISH_fSH_fLNS_15FloatRoundStyleE2EEESG_S1K_JEEENS4_5SM1004TMEM4LOAD26SM100_TMEM_LOAD_32dp32b16xESY_NSZ_INS10_ILi2ELi4ELi3EEES13_NSR_INS5_IJS14_S1I_EEENS5_IJS1I_SB_EEEEEEENS4_39AutoVectorizingCopyWithAssumedAlignmentILi128EEENS4_14SM90_TMA_STOREES1Z_S21_S21_EEEvvEEEEvNT_6ParamsE)
	.align		4
        /*000c*/ 	.word	index@(__assertfail)
	.align		4
        /*0010*/ 	.word	0x00000000
	.align		4
        /*0014*/ 	.word	0xfffffffe
	.align		4
        /*0018*/ 	.word	0x00000000
	.align		4
        /*001c*/ 	.word	0xfffffffd
	.align		4
        /*0020*/ 	.word	0x00000000
	.align		4
        /*0024*/ 	.word	0xfffffffc


//--------------------- .nv.constant4             --------------------------
	.section	.nv.constant4,"a",@progbits
	.align	8
	.align		8
.nv.constant4:
        /*0000*/ 	.dword	__assertfail
	.align		8
        /*0008*/ 	.dword	__unnamed_1
	.align		8
        /*0010*/ 	.dword	__unnamed_2
	.align		8
        /*0018*/ 	.dword	_ZN40_INTERNAL_211fca73_4_k_cu_3df7b132_192574cuda3std3__45__cpo5beginE
	.align		8
        /*0020*/ 	.dword	_ZN40_INTERNAL_211fca73_4_k_cu_3df7b132_192574cuda3std3__45__cpo3endE
	.align		8
        /*0028*/ 	.dword	_ZN40_INTERNAL_211fca73_4_k_cu_3df7b132_192574cuda3std3__45__cpo6cbeginE
	.align		8
        /*0030*/ 	.dword	_ZN40_INTERNAL_211fca73_4_k_cu_3df7b132_192574cuda3std3__45__cpo4cendE
	.align		8
        /*0038*/ 	.dword	_ZN40_INTERNAL_211fca73_4_k_cu_3df7b132_192574cuda3std3__442_GLOBAL__N__211fca73_4_k_cu_3df7b132_192576ignoreE
	.align		8
        /*0040*/ 	.dword	_ZN40_INTERNAL_211fca73_4_k_cu_3df7b132_192574cuda3std3__419piecewise_constructE
	.align		8
        /*0048*/ 	.dword	_ZN40_INTERNAL_211fca73_4_k_cu_3df7b132_192574cuda3std3__48in_placeE
	.align		8
        /*0050*/ 	.dword	_ZN40_INTERNAL_211fca73_4_k_cu_3df7b132_192574cuda3std6ranges3__45__cpo4swapE
	.align		8
        /*0058*/ 	.dword	_ZN40_INTERNAL_211fca73_4_k_cu_3df7b132_192574cuda3std6ranges3__45__cpo9iter_moveE
	.align		8
        /*0060*/ 	.dword	_ZN40_INTERNAL_211fca73_4_k_cu_3df7b132_192574cute7productE
	.align		8
        /*0068*/ 	.dword	_ZN40_INTERNAL_211fca73_4_k_cu_3df7b132_192574cute1_E
	.align		8
        /*0070*/ 	.dword	$str$25
	.align		8
        /*0078*/ 	.dword	$str$26
	.align		8
        /*0080*/ 	.dword	$str$27
	.align		8
        /*0088*/ 	.dword	$str$28


//--------------------- .text._ZN7cutlass13device_kernelINS_4gemm6kernel13GemmUniversalIN4cute5tupleIJiiiiEEENS1_10collective13CollectiveMmaINS1_35MainloopSm100TmaUmmaWarpSpecializedILi3ELi2ELi4ENS5_IJNS4_1CILi1EEESB_SB_EEEEENS5_IJNSA_ILi128EEENSA_ILi64EEESF_EEENS_10tfloat32_tENS5_IJlSB_lEEESH_SI_NS4_8TiledMMAINS4_8MMA_AtomIJNS4_17SM100_MMA_TF32_SSISH_SH_fLi128ELi64ELNS4_4UMMA5MajorE0ELSN_0ELNSM_7ScaleInE0ELSO_0EEEEEENS4_6LayoutISC_NS5_IJNSA_ILi0EEESS_SS_EEEEENS5_IJNS4_10UnderscoreESV_SV_EEEEENS4_13SM90_TMA_LOADENS4_14ComposedLayoutINS4_7SwizzleILi3ELi4ELi3EEENS4_18smem_ptr_flag_bitsILi32EEENSR_INS5_IJNSA_ILi8EEENSA_ILi32EEEEEENS5_IJS15_SB_EEEEEEEvNS4_8identityESY_S19_vS1A_EENS_8epilogue10collective18CollectiveEpilogueINS1C_23Sm100TmaWarpSpecializedILi4ELi2ELi16ELb1ELb0EEEJSG_NS5_IJNSR_ISE_SB_EENSR_INSA_ILi16EEESB_EEEEESH_SI_SH_SI_NS1C_6fusion15FusionCallbacksIS1G_NS1L_17LinearCombinationISH_fSH_fLNS_15FloatRoundStyleE2EEESG_S1K_JEEENS4_5SM1004TMEM4LOAD26SM100_TMEM_LOAD_32dp32b16xESY_NSZ_INS10_ILi2ELi4ELi3EEES13_NSR_INS5_IJS14_S1I_EEENS5_IJS1I_SB_EEEEEEENS4_39AutoVectorizingCopyWithAssumedAlignmentILi128EEENS4_14SM90_TMA_STOREES1Z_S21_S21_EEEvvEEEEvNT_6ParamsE --------------------------
	.section	.text._ZN7cutlass13device_kernelINS_4gemm6kernel13GemmUniversalIN4cute5tupleIJiiiiEEENS1_10collective13CollectiveMmaINS1_35MainloopSm100TmaUmmaWarpSpecializedILi3ELi2ELi4ENS5_IJNS4_1CILi1EEESB_SB_EEEEENS5_IJNSA_ILi128EEENSA_ILi64EEESF_EEENS_10tfloat32_tENS5_IJlSB_lEEESH_SI_NS4_8TiledMMAINS4_8MMA_AtomIJNS4_17SM100_MMA_TF32_SSISH_SH_fLi128ELi64ELNS4_4UMMA5MajorE0ELSN_0ELNSM_7ScaleInE0ELSO_0EEEEEENS4_6LayoutISC_NS5_IJNSA_ILi0EEESS_SS_EEEEENS5_IJNS4_10UnderscoreESV_SV_EEEEENS4_13SM90_TMA_LOADENS4_14ComposedLayoutINS4_7SwizzleILi3ELi4ELi3EEENS4_18smem_ptr_flag_bitsILi32EEENSR_INS5_IJNSA_ILi8EEENSA_ILi32EEEEEENS5_IJS15_SB_EEEEEEEvNS4_8identityESY_S19_vS1A_EENS_8epilogue10collective18CollectiveEpilogueINS1C_23Sm100TmaWarpSpecializedILi4ELi2ELi16ELb1ELb0EEEJSG_NS5_IJNSR_ISE_SB_EENSR_INSA_ILi16EEESB_EEEEESH_SI_SH_SI_NS1C_6fusion15FusionCallbacksIS1G_NS1L_17LinearCombinationISH_fSH_fLNS_15FloatRoundStyleE2EEESG_S1K_JEEENS4_5SM1004TMEM4LOAD26SM100_TMEM_LOAD_32dp32b16xESY_NSZ_INS10_ILi2ELi4ELi3EEES13_NSR_INS5_IJS14_S1I_EEENS5_IJS1I_SB_EEEEEEENS4_39AutoVectorizingCopyWithAssumedAlignmentILi128EEENS4_14SM90_TMA_STOREES1Z_S21_S21_EEEvvEEEEvNT_6ParamsE,"ax",@progbits
	.align	128
.text._ZN7cutlass13device_kernelINS_4gemm6kernel13GemmUniversalIN4cute5tupleIJiiiiEEENS1_10collective13CollectiveMmaINS1_35MainloopSm100TmaUmmaWarpSpecializedILi3ELi2ELi4ENS5_IJNS4_1CILi1EEESB_SB_EEEEENS5_IJNSA_ILi128EEENSA_ILi64EEESF_EEENS_10tfloat32_tENS5_IJlSB_lEEESH_SI_NS4_8TiledMMAINS4_8MMA_AtomIJNS4_17SM100_MMA_TF32_SSISH_SH_fLi128ELi64ELNS4_4UMMA5MajorE0ELSN_0ELNSM_7ScaleInE0ELSO_0EEEEEENS4_6LayoutISC_NS5_IJNSA_ILi0EEESS_SS_EEEEENS5_IJNS4_10UnderscoreESV_SV_EEEEENS4_13SM90_TMA_LOADENS4_14ComposedLayoutINS4_7SwizzleILi3ELi4ELi3EEENS4_18smem_ptr_flag_bitsILi32EEENSR_INS5_IJNSA_ILi8EEENSA_ILi32EEEEEENS5_IJS15_SB_EEEEEEEvNS4_8identityESY_S19_vS1A_EENS_8epilogue10collective18CollectiveEpilogueINS1C_23Sm100TmaWarpSpecializedILi4ELi2ELi16ELb1ELb0EEEJSG_NS5_IJNSR_ISE_SB_EENSR_INSA_ILi16EEESB_EEEEESH_SI_SH_SI_NS1C_6fusion15FusionCallbacksIS1G_NS1L_17LinearCombinationISH_fSH_fLNS_15FloatRoundStyleE2EEESG_S1K_JEEENS4_5SM1004TMEM4LOAD26SM100_TMEM_LOAD_32dp32b16xESY_NSZ_INS10_ILi2ELi4ELi3EEES13_NSR_INS5_IJS14_S1I_EEENS5_IJS1I_SB_EEEEEEENS4_39AutoVectorizingCopyWithAssumedAlignmentILi128EEENS4_14SM90_TMA_STOREES1Z_S21_S21_EEEvvEEEEvNT_6ParamsE:
        .type           _ZN7cutlass13device_kernelINS_4gemm6kernel13GemmUniversalIN4cute5tupleIJiiiiEEENS1_10collective13CollectiveMmaINS1_35MainloopSm100TmaUmmaWarpSpecializedILi3ELi2ELi4ENS5_IJNS4_1CILi1EEESB_SB_EEEEENS5_IJNSA_ILi128EEENSA_ILi64EEESF_EEENS_10tfloat32_tENS5_IJlSB_lEEESH_SI_NS4_8TiledMMAINS4_8MMA_AtomIJNS4_17SM100_MMA_TF32_SSISH_SH_fLi128ELi64ELNS4_4UMMA5MajorE0ELSN_0ELNSM_7ScaleInE0ELSO_0EEEEEENS4_6LayoutISC_NS5_IJNSA_ILi0EEESS_SS_EEEEENS5_IJNS4_10UnderscoreESV_SV_EEEEENS4_13SM90_TMA_LOADENS4_14ComposedLayoutINS4_7SwizzleILi3ELi4ELi3EEENS4_18smem_ptr_flag_bitsILi32EEENSR_INS5_IJNSA_ILi8EEENSA_ILi32EEEEEENS5_IJS15_SB_EEEEEEEvNS4_8identityESY_S19_vS1A_EENS_8epilogue10collective18CollectiveEpilogueINS1C_23Sm100TmaWarpSpecializedILi4ELi2ELi16ELb1ELb0EEEJSG_NS5_IJNSR_ISE_SB_EENSR_INSA_ILi16EEESB_EEEEESH_SI_SH_SI_NS1C_6fusion15FusionCallbacksIS1G_NS1L_17LinearCombinationISH_fSH_fLNS_15FloatRoundStyleE2EEESG_S1K_JEEENS4_5SM1004TMEM4LOAD26SM100_TMEM_LOAD_32dp32b16xESY_NSZ_INS10_ILi2ELi4ELi3EEES13_NSR_INS5_IJS14_S1I_EEENS5_IJS1I_SB_EEEEEEENS4_39AutoVectorizingCopyWithAssumedAlignmentILi128EEENS4_14SM90_TMA_STOREES1Z_S21_S21_EEEvvEEEEvNT_6ParamsE,@function
        .size           _ZN7cutlass13device_kernelINS_4gemm6kernel13GemmUniversalIN4cute5tupleIJiiiiEEENS1_10collective13CollectiveMmaINS1_35MainloopSm100TmaUmmaWarpSpecializedILi3ELi2ELi4ENS5_IJNS4_1CILi1EEESB_SB_EEEEENS5_IJNSA_ILi128EEENSA_ILi64EEESF_EEENS_10tfloat32_tENS5_IJlSB_lEEESH_SI_NS4_8TiledMMAINS4_8MMA_AtomIJNS4_17SM100_MMA_TF32_SSISH_SH_fLi128ELi64ELNS4_4UMMA5MajorE0ELSN_0ELNSM_7ScaleInE0ELSO_0EEEEEENS4_6LayoutISC_NS5_IJNSA_ILi0EEESS_SS_EEEEENS5_IJNS4_10UnderscoreESV_SV_EEEEENS4_13SM90_TMA_LOADENS4_14ComposedLayoutINS4_7SwizzleILi3ELi4ELi3EEENS4_18smem_ptr_flag_bitsILi32EEENSR_INS5_IJNSA_ILi8EEENSA_ILi32EEEEEENS5_IJS15_SB_EEEEEEEvNS4_8identityESY_S19_vS1A_EENS_8epilogue10collective18CollectiveEpilogueINS1C_23Sm100TmaWarpSpecializedILi4ELi2ELi16ELb1ELb0EEEJSG_NS5_IJNSR_ISE_SB_EENSR_INSA_ILi16EEESB_EEEEESH_SI_SH_SI_NS1C_6fusion15FusionCallbacksIS1G_NS1L_17LinearCombinationISH_fSH_fLNS_15FloatRoundStyleE2EEESG_S1K_JEEENS4_5SM1004TMEM4LOAD26SM100_TMEM_LOAD_32dp32b16xESY_NSZ_INS10_ILi2ELi4ELi3EEES13_NSR_INS5_IJS14_S1I_EEENS5_IJS1I_SB_EEEEEEENS4_39AutoVectorizingCopyWithAssumedAlignmentILi128EEENS4_14SM90_TMA_STOREES1Z_S21_S21_EEEvvEEEEvNT_6ParamsE,(.L_x_173 - _ZN7cutlass13device_kernelINS_4gemm6kernel13GemmUniversalIN4cute5tupleIJiiiiEEENS1_10collective13CollectiveMmaINS1_35MainloopSm100TmaUmmaWarpSpecializedILi3ELi2ELi4ENS5_IJNS4_1CILi1EEESB_SB_EEEEENS5_IJNSA_ILi128EEENSA_ILi64EEESF_EEENS_10tfloat32_tENS5_IJlSB_lEEESH_SI_NS4_8TiledMMAINS4_8MMA_AtomIJNS4_17SM100_MMA_TF32_SSISH_SH_fLi128ELi64ELNS4_4UMMA5MajorE0ELSN_0ELNSM_7ScaleInE0ELSO_0EEEEEENS4_6LayoutISC_NS5_IJNSA_ILi0EEESS_SS_EEEEENS5_IJNS4_10UnderscoreESV_SV_EEEEENS4_13SM90_TMA_LOADENS4_14ComposedLayoutINS4_7SwizzleILi3ELi4ELi3EEENS4_18smem_ptr_flag_bitsILi32EEENSR_INS5_IJNSA_ILi8EEENSA_ILi32EEEEEENS5_IJS15_SB_EEEEEEEvNS4_8identityESY_S19_vS1A_EENS_8epilogue10collective18CollectiveEpilogueINS1C_23Sm100TmaWarpSpecializedILi4ELi2ELi16ELb1ELb0EEEJSG_NS5_IJNSR_ISE_SB_EENSR_INSA_ILi16EEESB_EEEEESH_SI_SH_SI_NS1C_6fusion15FusionCallbacksIS1G_NS1L_17LinearCombinationISH_fSH_fLNS_15FloatRoundStyleE2EEESG_S1K_JEEENS4_5SM1004TMEM4LOAD26SM100_TMEM_LOAD_32dp32b16xESY_NSZ_INS10_ILi2ELi4ELi3EEES13_NSR_INS5_IJS14_S1I_EEENS5_IJS1I_SB_EEEEEEENS4_39AutoVectorizingCopyWithAssumedAlignmentILi128EEENS4_14SM90_TMA_STOREES1Z_S21_S21_EEEvvEEEEvNT_6ParamsE)
        .other          _ZN7cutlass13device_kernelINS_4gemm6kernel13GemmUniversalIN4cute5tupleIJiiiiEEENS1_10collective13CollectiveMmaINS1_35MainloopSm100TmaUmmaWarpSpecializedILi3ELi2ELi4ENS5_IJNS4_1CILi1EEESB_SB_EEEEENS5_IJNSA_ILi128EEENSA_ILi64EEESF_EEENS_10tfloat32_tENS5_IJlSB_lEEESH_SI_NS4_8TiledMMAINS4_8MMA_AtomIJNS4_17SM100_MMA_TF32_SSISH_SH_fLi128ELi64ELNS4_4UMMA5MajorE0ELSN_0ELNSM_7ScaleInE0ELSO_0EEEEEENS4_6LayoutISC_NS5_IJNSA_ILi0EEESS_SS_EEEEENS5_IJNS4_10UnderscoreESV_SV_EEEEENS4_13SM90_TMA_LOADENS4_14ComposedLayoutINS4_7SwizzleILi3ELi4ELi3EEENS4_18smem_ptr_flag_bitsILi32EEENSR_INS5_IJNSA_ILi8EEENSA_ILi32EEEEEENS5_IJS15_SB_EEEEEEEvNS4_8identityESY_S19_vS1A_EENS_8epilogue10collective18CollectiveEpilogueINS1C_23Sm100TmaWarpSpecializedILi4ELi2ELi16ELb1ELb0EEEJSG_NS5_IJNSR_ISE_SB_EENSR_INSA_ILi16EEESB_EEEEESH_SI_SH_SI_NS1C_6fusion15FusionCallbacksIS1G_NS1L_17LinearCombinationISH_fSH_fLNS_15FloatRoundStyleE2EEESG_S1K_JEEENS4_5SM1004TMEM4LOAD26SM100_TMEM_LOAD_32dp32b16xESY_NSZ_INS10_ILi2ELi4ELi3EEES13_NSR_INS5_IJS14_S1I_EEENS5_IJS1I_SB_EEEEEEENS4_39AutoVectorizingCopyWithAssumedAlignmentILi128EEENS4_14SM90_TMA_STOREES1Z_S21_S21_EEEvvEEEEvNT_6ParamsE,@"STO_CUDA_ENTRY STV_DEFAULT"
_ZN7cutlass13device_kernelINS_4gemm6kernel13GemmUniversalIN4cute5tupleIJiiiiEEENS1_10collective13CollectiveMmaINS1_35MainloopSm100TmaUmmaWarpSpecializedILi3ELi2ELi4ENS5_IJNS4_1CILi1EEESB_SB_EEEEENS5_IJNSA_ILi128EEENSA_ILi64EEESF_EEENS_10tfloat32_tENS5_IJlSB_lEEESH_SI_NS4_8TiledMMAINS4_8MMA_AtomIJNS4_17SM100_MMA_TF32_SSISH_SH_fLi128ELi64ELNS4_4UMMA5MajorE0ELSN_0ELNSM_7ScaleInE0ELSO_0EEEEEENS4_6LayoutISC_NS5_IJNSA_ILi0EEESS_SS_EEEEENS5_IJNS4_10UnderscoreESV_SV_EEEEENS4_13SM90_TMA_LOADENS4_14ComposedLayoutINS4_7SwizzleILi3ELi4ELi3EEENS4_18smem_ptr_flag_bitsILi32EEENSR_INS5_IJNSA_ILi8EEENSA_ILi32EEEEEENS5_IJS15_SB_EEEEEEEvNS4_8identityESY_S19_vS1A_EENS_8epilogue10collective18CollectiveEpilogueINS1C_23Sm100TmaWarpSpecializedILi4ELi2ELi16ELb1ELb0EEEJSG_NS5_IJNSR_ISE_SB_EENSR_INSA_ILi16EEESB_EEEEESH_SI_SH_SI_NS1C_6fusion15FusionCallbacksIS1G_NS1L_17LinearCombinationISH_fSH_fLNS_15FloatRoundStyleE2EEESG_S1K_JEEENS4_5SM1004TMEM4LOAD26SM100_TMEM_LOAD_32dp32b16xESY_NSZ_INS10_ILi2ELi4ELi3EEES13_NSR_INS5_IJS14_S1I_EEENS5_IJS1I_SB_EEEEEEENS4_39AutoVectorizingCopyWithAssumedAlignmentILi128EEENS4_14SM90_TMA_STOREES1Z_S21_S21_EEEvvEEEEvNT_6ParamsE:
[----:B------:R-:W1:Y:S01]  /*0000*/  LDC R1, c[0x0][0x37c] ;  /* 0x0000df00ff017b82 */ /* 0x000e620000000800 */
[----:B------:R-:W2:Y:S01]  /*0010*/  S2R R81, SR_TID.X ;  /* 0x0000000000517919 */ /* 0x000ea20000002100 */
[----:B------:R-:W3:Y:S01]  /*0020*/  LDCU.64 UR4, c[0x0][0x890] ;  /* 0x00011200ff0477ac */ /* 0x000ee20008000a00 */
[----:B------:R-:W-:Y:S02]  /*0030*/  PRMT R67, RZ, 0x7610, R67 ;  /* 0x00007610ff437816 */ /* 0x000fe40000000043 */
[----:B------:R-:W-:Y:S01]  /*0040*/  ELECT P5, URZ, PT ;  /* 0x0000000000ff782f */ /* 0x000fe200038a0000 */
[----:B------:R-:W4:Y:S01]  /*0050*/  LDCU.64 UR46, c[0x0][0x358] ;  /* 0x00006b00ff2e77ac */ /* 0x000f220008000a00 */
[----:B---3--:R-:W-:-:S04]  /*0060*/  UISETP.NE.U32.AND UP0, UPT, UR4, URZ, UPT ;  /* 0x000000ff0400728c */ /* 0x008fc8000bf05070 */
[----:B------:R-:W-:Y:S01]  /*0070*/  UISETP.NE.AND.EX UP0, UPT, UR5, URZ, UPT, UP0 ;  /* 0x000000ff0500728c */ /* 0x000fe2000bf05300 */
[----:B--2---:R-:W-:-:S05]  /*0080*/  SHF.R.U32.HI R72, RZ, 0x5, R81 ;  /* 0x00000005ff487819 */ /* 0x004fca0000011651 */
[----:B------:R-:W2:Y:S02]  /*0090*/  SHFL.IDX PT, R0, R72, RZ, 0x1f ;  /* 0x00001fff48007589 */ /* 0x000ea400000e0000 */
[----:B--2---:R-:W-:Y:S01]  /*00a0*/  R2UR UR8, R0 ;  /* 0x00000000000872ca */ /* 0x004fe200000e0000 */
[----:B-1--4-:R-:W-:-:S14]  /*00b0*/  BRA.U UP0, `(.L_x_0) ;  /* 0x00000001002c7547 */ /* 0x012fdc000b800000 */
[----:B------:R-:W1:Y:S02]  /*00c0*/  LDCU.64 UR6, c[0x0][0x888] ;  /* 0x00011100ff0677ac */ /* 0x000e640008000a00 */
[----:B-1----:R-:W-:-:S04]  /*00d0*/  UISETP.NE.U32.AND UP0, UPT, UR6, URZ, UPT ;  /* 0x000000ff0600728c */ /* 0x002fc8000bf05070 */
[----:B------:R-:W-:-:S09]  /*00e0*/  UISETP.NE.AND.EX UP0, UPT, UR7, URZ, UPT, UP0 ;  /* 0x000000ff0700728c */ /* 0x000fd2000bf05300 */
[----:B------:R-:W-:Y:S05]  /*00f0*/  BRA.U !UP0, `(.L_x_1) ;  /* 0x0000000108107547 */ /* 0x000fea000b800000 */
[----:B------:R-:W1:Y:S02]  /*0100*/  LDC.64 R2, c[0x0][0x888] ;  /* 0x00022200ff027b82 */ /* 0x000e640000000a00 */
[----:B-1----:R1:W5:Y:S01]  /*0110*/  LDG.E R35, desc[UR46][R2.64] ;  /* 0x0000002e02237981 */ /* 0x002362000c1e1900 */
[----:B------:R-:W-:Y:S01]  /*0120*/  HFMA2 R67, -RZ, RZ, 0, 5.9604644775390625e-08 ;  /* 0x00000001ff437431 */ /* 0x000fe200000001ff */
[----:B------:R-:W-:Y:S05]  /*0130*/  BRA `(.L_x_0) ;  /* 0x00000000000c7947 */ /* 0x000fea0003800000 */
.L_x_1:
[----:B------:R-:W1:Y:S01]  /*0140*/  LDCU UR6, c[0x0][0x880] ;  /* 0x00011000ff0677ac */ /* 0x000e620008000800 */
[----:B------:R-:W-:Y:S01]  /*0150*/  HFMA2 R67, -RZ, RZ, 0, 5.9604644775390625e-08 ;  /* 0x00000001ff437431 */ /* 0x000fe200000001ff */
[----:B-1----:R-:W-:-:S07]  /*0160*/  MOV R35, UR6 ;  /* 0x0000000600237c02 */ /* 0x002fce0008000f00 */
.L_x_0:
[----:B------:R-:W2:Y:S02]  /*0170*/  LDCU.64 UR6, c[0x0][0x8b0] ;  /* 0x00011600ff0677ac */ /* 0x000ea40008000a00 */
[----:B--2---:R-:W-:-:S04]  /*0180*/  UISETP.NE.U32.AND UP0, UPT, UR6, URZ, UPT ;  /* 0x000000ff0600728c */ /* 0x004fc8000bf05070 */
[----:B------:R-:W-:-:S09]  /*0190*/  UISETP.NE.AND.EX UP0, UPT, UR7, URZ, UPT, UP0 ;  /* 0x000000ff0700728c */ /* 0x000fd2000bf05300 */
[----:B------:R-:W-:Y:S05]  /*01a0*/  BRA.U UP0, `(.L_x_2) ;  /* 0x0000000100247547 */ /* 0x000fea000b800000 */
[----:B------:R-:W2:Y:S02]  /*01b0*/  LDCU.64 UR6, c[0x0][0x8a8] ;  /* 0x00011500ff0677ac */ /* 0x000ea40008000a00 */
[----:B--2---:R-:W-:-:S04]  /*01c0*/  UISETP.NE.U32.AND UP0, UPT, UR6, URZ, UPT ;  /* 0x000000ff0600728c */ /* 0x004fc8000bf05070 */
[----:B------:R-:W-:-:S09]  /*01d0*/  UISETP.NE.AND.EX UP0, UPT, UR7, URZ, UPT, UP0 ;  /* 0x000000ff0700728c */ /* 0x000fd2000bf05300 */
[----:B------:R-:W-:Y:S05]  /*01e0*/  BRA.U !UP0, `(.L_x_3) ;  /* 0x00000001080c7547 */ /* 0x000fea000b800000 */
[----:B------:R-:W2:Y:S02]  /*01f0*/  LDC.64 R32, c[0x0][0x8a8] ;  /* 0x00022a00ff207b82 */ /* 0x000ea40000000a00 */
[----:B--2---:R2:W5:Y:S01]  /*0200*/  LDG.E R32, desc[UR46][R32.64] ;  /* 0x0000002e20207981 */ /* 0x004562000c1e1900 */
[----:B------:R-:W-:Y:S05]  /*0210*/  BRA `(.L_x_2) ;  /* 0x0000000000087947 */ /* 0x000fea0003800000 */
.L_x_3:
[----:B------:R-:W2:Y:S02]  /*0220*/  LDCU UR6, c[0x0][0x8a0] ;  /* 0x00011400ff0677ac */ /* 0x000ea40008000800 */
[----:B--2---:R-:W-:Y:S02]  /*0230*/  MOV R32, UR6 ;  /* 0x0000000600207c02 */ /* 0x004fe40008000f00 */
.L_x_2:
[----:B------:R-:W-:Y:S01]  /*0240*/  IMAD.U32 R0, RZ, RZ, UR8 ;  /* 0x00000008ff007e24 */ /* 0x000fe2000f8e00ff */
[----:B------:R-:W-:Y:S04]  /*0250*/  BSSY.RECONVERGENT B0, `(.L_x_4) ;  /* 0x000000c000007945 */ /* 0x000fe80003800200 */
[C---:B------:R-:W-:Y:S02]  /*0260*/  ISETP.NE.OR P1, PT, R0.reuse, 0x1, !P5 ;  /* 0x000000010000780c */ /* 0x040fe40006f25670 */
[----:B------:R-:W-:-:S11]  /*0270*/  ISETP.NE.OR P0, PT, R0, 0x3, !P5 ;  /* 0x000000030000780c */ /* 0x000fd60006f05670 */
[----:B------:R-:W-:Y:S05]  /*0280*/  @P1 BRA `(.L_x_5) ;  /* 0x0000000000201947 */ /* 0x000fea0003800000 */
[----:B------:R-:W3:Y:S02]  /*0290*/  LDCU.64 UR6, c[0x0][0x348] ;  /* 0x00006900ff0677ac */ /* 0x000ee40008000a00 */
[----:B---3--:R-:W-:Y:S02]  /*02a0*/  UIADD3 UR10, UP1, UPT, UR6, 0x80, URZ ;  /* 0x00000080060a7890 */ /* 0x008fe4000ff3e0ff */
[----:B------:R-:W-:Y:S02]  /*02b0*/  UIADD3 UR6, UP0, UPT, UR6, 0x180, URZ ;  /* 0x0000018006067890 */ /* 0x000fe4000ff1e0ff */
[----:B------:R-:W-:Y:S02]  /*02c0*/  UIADD3.X UR11, UPT, UPT, URZ, UR7, URZ, UP1, !UPT ;  /* 0x00000007ff0b7290 */ /* 0x000fe40008ffe4ff */
[----:B------:R-:W-:-:S07]  /*02d0*/  UIADD3.X UR7, UPT, UPT, URZ, UR7, URZ, UP0, !UPT ;  /* 0x00000007ff077290 */ /* 0x000fce00087fe4ff */
[----:B------:R3:W-:Y:S02]  /*02e0*/  UTMACCTL.PF [UR10] ;  /* 0x000000000a0079b9 */ /* 0x0007e40008040000 */
[----:B------:R3:W-:Y:S02]  /*02f0*/  UTMACCTL.PF [UR6] ;  /* 0x00000000060079b9 */ /* 0x0007e40008040000 */
[----:B---3--:R-:W-:Y:S01]  /*0300*/  NOP ;  /* 0x0000000000007918 */ /* 0x008fe20000000000 */
.L_x_5:
[----:B------:R-:W-:Y:S05]  /*0310*/  BSYNC.RECONVERGENT B0 ;  /* 0x0000000000007941 */ /* 0x000fea0003800200 */
.L_x_4:
[----:B------:R-:W-:Y:S04]  /*0320*/  BSSY.RECONVERGENT B0, `(.L_x_6) ;  /* 0x000000a000007945 */ /* 0x000fe80003800200 */
        /* <DEDUP_REMOVED lines=9> */
.L_x_7:
[----:B------:R-:W-:Y:S05]  /*03c0*/  BSYNC.RECONVERGENT B0 ;  /* 0x0000000000007941 */ /* 0x000fea0003800200 */
.L_x_6:
[----:B------:R-:W3:Y:S01]  /*03d0*/  LDCU.64 UR6, c[0x0][0x888] ;  /* 0x00011100ff0677ac */ /* 0x000ee20008000a00 */
[----:B------:R-:W-:Y:S02]  /*03e0*/  UISETP.EQ.U32.AND UP1, UPT, UR4, URZ, UPT ;  /* 0x000000ff0400728c */ /* 0x000fe4000bf22070 */
[----:B------:R-:W-:Y:S02]  /*03f0*/  UPLOP3.LUT UP2, UPT, UPT, UPT, UPT, 0x80, 0x8 ;  /* 0x000000000008789c */ /* 0x000fe40003f4f070 */
[----:B---3--:R-:W-:-:S04]  /*0400*/  UISETP.NE.U32.AND UP0, UPT, UR6, URZ, UPT ;  /* 0x000000ff0600728c */ /* 0x008fc8000bf05070 */
[----:B------:R-:W-:-:S04]  /*0410*/  UISETP.NE.AND.EX UP0, UPT, UR7, URZ, UPT, UP0 ;  /* 0x000000ff0700728c */ /* 0x000fc8000bf05300 */
[----:B------:R-:W-:-:S04]  /*0420*/  UISETP.EQ.OR.EX UP3, UPT, UR5, URZ, !UP0, UP1 ;  /* 0x000000ff0500728c */ /* 0x000fc8000c762710 */
[----:B------:R-:W-:-:S05]  /*0430*/  UP2UR UR50, UPR, URZ, 0x8 ;  /* 0x00000008ff327883 */ /* 0x000fca0008000000 */
[----:B------:R-:W-:Y:S07]  /*0440*/  BRA.U !UP3, `(.L_x_8) ;  /* 0x000000010b207547 */ /* 0x000fee000b800000 */
[----:B------:R-:W-:Y:S01]  /*0450*/  UISETP.NE.U32.AND UP2, UPT, UR4, URZ, UPT ;  /* 0x000000ff0400728c */ /* 0x000fe2000bf45070 */
[----:B-----5:R-:W-:Y:S01]  /*0460*/  FSETP.NEU.AND P0, PT, R35, RZ, PT ;  /* 0x000000ff2300720b */ /* 0x020fe20003f0d000 */
[----:B------:R-:W-:Y:S02]  /*0470*/  USEL UR4, URZ, 0xffffffff, UP0 ;  /* 0xffffffffff047887 */ /* 0x000fe40008000000 */
[----:B------:R-:W-:-:S10]  /*0480*/  UISETP.NE.AND.EX UP2, UPT, UR5, URZ, UPT, UP2 ;  /* 0x000000ff0500728c */ /* 0x000fd4000bf45320 */
[----:B------:R-:W-:Y:S01]  /*0490*/  VOTEU.ANY UP1, P0 ;  /* 0x0000000000ff7886 */ /* 0x000fe20000020100 */
[----:B------:R-:W-:-:S04]  /*04a0*/  @!UP2 USEL UR4, URZ, 0xffffffff, UP1 ;  /* 0xffffffffff04a887 */ /* 0x000fc80008800000 */
[----:B------:R-:W-:-:S04]  /*04b0*/  ULOP3.LUT UR4, UR4, 0x1, URZ, 0xc0, !UPT ;  /* 0x0000000104047892 */ /* 0x000fc8000f8ec0ff */
[----:B------:R-:W-:-:S11]  /*04c0*/  UISETP.NE.U32.AND UP2, UPT, UR4, 0x1, UPT ;  /* 0x000000010400788c */ /* 0x000fd6000bf45070 */
.L_x_8:
[----:B-1----:R-:W1:Y:S01]  /*04d0*/  SHFL.IDX PT, R2, R72, RZ, 0x1f ;  /* 0x00001fff48027589 */ /* 0x002e6200000e0000 */
[----:B------:R-:W-:-:S04]  /*04e0*/  UISETP.NE.AND UP1, UPT, UR8, 0x2, UPT ;  /* 0x000000020800788c */ /* 0x000fc8000bf25270 */
[----:B------:R-:W-:Y:S01]  /*04f0*/  USEL UR6, URZ, 0x1, UP1 ;  /* 0x00000001ff067887 */ /* 0x000fe20008800000 */
[----:B-1----:R-:W-:-:S13]  /*0500*/  ISETP.NE.AND P0, PT, R2, RZ, PT ;  /* 0x000000ff0200720c */ /* 0x002fda0003f05270 */
[----:B------:R-:W-:Y:S05]  /*0510*/  @P0 BRA `(.L_x_9) ;  /* 0x0000000000400947 */ /* 0x000fea0003800000 */
[----:B------:R-:W1:Y:S01]  /*0520*/  S2UR UR5, SR_CgaCtaId ;  /* 0x00000000000579c3 */ /* 0x000e620000008800 */
[----:B------:R-:W-:Y:S01]  /*0530*/  UMOV UR7, 0x400 ;  /* 0x0000040000077882 */ /* 0x000fe20000000000 */
[----:B------:R-:W-:Y:S01]  /*0540*/  UMOV UR4, 0x1 ;  /* 0x0000000100047882 */ /* 0x000fe20000000000 */
[----:B------:R-:W-:Y:S01]  /*0550*/  ELECT P0, URZ, PT ;  /* 0x0000000000ff782f */ /* 0x000fe20003800000 */
[----:B------:R-:W-:-:S04]  /*0560*/  UIADD3 UR10, UPT, UPT, -UR4, 0x100000, URZ ;  /* 0x00100000040a7890 */ /* 0x000fc8000fffe1ff */
[----:B------:R-:W-:Y:S02]  /*0570*/  USHF.L.U32 UR11, UR10, 0xb, URZ ;  /* 0x0000000b0a0b7899 */ /* 0x000fe400080006ff */
[----:B------:R-:W-:Y:S02]  /*0580*/  USHF.L.U32 UR10, UR10, 0x1, URZ ;  /* 0x000000010a0a7899 */ /* 0x000fe400080006ff */
[----:B-1----:R-:W-:Y:S01]  /*0590*/  ULEA UR5, UR5, UR7, 0x18 ;  /* 0x0000000705057291 */ /* 0x002fe2000f8ec0ff */
[----:B------:R-:W1:Y:S11]  /*05a0*/  FENCE.VIEW.ASYNC.S ;  /* 0x00000000000073c6 */ /* 0x000e760000000000 */
[----:B-1----:R1:W3:Y:S01]  /*05b0*/  SYNCS.EXCH.64 URZ, [UR5], UR10 ;  /* 0x0000000a05ff75b2 */ /* 0x0022e20008000100 */
[----:B------:R1:W4:Y:S01]  /*05c0*/  SYNCS.EXCH.64 URZ, [UR5+0x18], UR10 ;  /* 0x0000180a05ff75b2 */ /* 0x0003220008000100 */
[----:B------:R1:W1:Y:S01]  /*05d0*/  SYNCS.EXCH.64 URZ, [UR5+0x8], UR10 ;  /* 0x0000080a05ff75b2 */ /* 0x0002620008000100 */
[----:B------:R1:W1:Y:S01]  /*05e0*/  SYNCS.EXCH.64 URZ, [UR5+0x20], UR10 ;  /* 0x0000200a05ff75b2 */ /* 0x0002620008000100 */
[----:B------:R1:W1:Y:S01]  /*05f0*/  SYNCS.EXCH.64 URZ, [UR5+0x10], UR10 ;  /* 0x0000100a05ff75b2 */ /* 0x0002620008000100 */
[----:B------:R1:W1:Y:S01]  /*0600*/  SYNCS.EXCH.64 URZ, [UR5+0x28], UR10 ;  /* 0x0000280a05ff75b2 */ /* 0x0002620008000100 */
[----:B------:R-:W-:Y:S01]  /*0610*/  NOP ;  /* 0x0000000000007918 */ /* 0x000fe20000000000 */
.L_x_9:
[----:B------:R-:W2:Y:S01]  /*0620*/  SHFL.IDX PT, R2, R72, RZ, 0x1f ;  /* 0x00001fff48027589 */ /* 0x000ea200000e0000 */
[----:B------:R-:W-:Y:S01]  /*0630*/  NOP ;  /* 0x0000000000007918 */ /* 0x000fe20000000000 */
[----:B--2---:R-:W-:-:S13]  /*0640*/  ISETP.NE.AND P0, PT, R2, 0x1, PT ;  /* 0x000000010200780c */ /* 0x004fda0003f05270 */
[----:B------:R-:W-:Y:S05]  /*0650*/  @P0 BRA `(.L_x_10) ;  /* 0x0000000000580947 */ /* 0x000fea0003800000 */
[----:B------:R-:W2:Y:S01]  /*0660*/  S2UR UR7, SR_CgaCtaId ;  /* 0x00000000000779c3 */ /* 0x000ea20000008800 */
[----:B------:R-:W-:Y:S01]  /*0670*/  UMOV UR9, 0x400 ;  /* 0x0000040000097882 */ /* 0x000fe20000000000 */
[----:B-1----:R-:W-:Y:S01]  /*0680*/  UMOV UR5, 0x20 ;  /* 0x0000002000057882 */ /* 0x002fe20000000000 */
[----:B------:R-:W-:Y:S01]  /*0690*/  UMOV UR4, 0x80 ;  /* 0x0000008000047882 */ /* 0x000fe20000000000 */
[----:B------:R-:W-:-:S04]  /*06a0*/  UIADD3 UR10, UPT, UPT, -UR5, 0x100000, URZ ;  /* 0x00100000050a7890 */ /* 0x000fc8000fffe1ff */
[----:B------:R-:W-:Y:S02]  /*06b0*/  USHF.L.U32 UR11, UR10, 0xb, URZ ;  /* 0x0000000b0a0b7899 */ /* 0x000fe400080006ff */
[----:B------:R-:W-:Y:S02]  /*06c0*/  USHF.L.U32 UR10, UR10, 0x1, URZ ;  /* 0x000000010a0a7899 */ /* 0x000fe400080006ff */
[----:B------:R-:W-:-:S04]  /*06d0*/  UIADD3 UR4, UPT, UPT, -UR4, 0x100000, URZ ;  /* 0x0010000004047890 */ /* 0x000fc8000fffe1ff */
[----:B------:R-:W-:Y:S02]  /*06e0*/  USHF.L.U32 UR5, UR4, 0xb, URZ ;  /* 0x0000000b04057899 */ /* 0x000fe400080006ff */
[----:B------:R-:W-:Y:S01]  /*06f0*/  USHF.L.U32 UR4, UR4, 0x1, URZ ;  /* 0x0000000104047899 */ /* 0x000fe200080006ff */
[----:B------:R-:W-:Y:S01]  /*0700*/  ELECT P0, URZ, PT ;  /* 0x0000000000ff782f */ /* 0x000fe20003800000 */
[----:B--2---:R-:W-:Y:S01]  /*0710*/  ULEA UR7, UR7, UR9, 0x18 ;  /* 0x0000000907077291 */ /* 0x004fe2000f8ec0ff */
[----:B------:R-:W1:Y:S11]  /*0720*/  FENCE.VIEW.ASYNC.S ;  /* 0x00000000000073c6 */ /* 0x000e760000000000 */
[----:B-1----:R2:W1:Y:S01]  /*0730*/  SYNCS.EXCH.64 URZ, [UR7+0x30], UR10 ;  /* 0x0000300a07ff75b2 */ /* 0x0024620008000100 */
[----:B------:R2:W1:Y:S01]  /*0740*/  SYNCS.EXCH.64 URZ, [UR7+0x50], UR4 ;  /* 0x0000500407ff75b2 */ /* 0x0004620008000100 */
[----:B------:R2:W1:Y:S01]  /*0750*/  SYNCS.EXCH.64 URZ, [UR7+0x38], UR10 ;  /* 0x0000380a07ff75b2 */ /* 0x0004620008000100 */
[----:B------:R2:W1:Y:S01]  /*0760*/  SYNCS.EXCH.64 URZ, [UR7+0x58], UR4 ;  /* 0x0000580407ff75b2 */ /* 0x0004620008000100 */
[----:B------:R2:W1:Y:S01]  /*0770*/  SYNCS.EXCH.64 URZ, [UR7+0x40], UR10 ;  /* 0x0000400a07ff75b2 */ /* 0x0004620008000100 */
[----:B------:R2:W1:Y:S01]  /*0780*/  SYNCS.EXCH.64 URZ, [UR7+0x60], UR4 ;  /* 0x0000600407ff75b2 */ /* 0x0004620008000100 */
[----:B------:R2:W1:Y:S01]  /*0790*/  SYNCS.EXCH.64 URZ, [UR7+0x48], UR10 ;  /* 0x0000480a07ff75b2 */ /* 0x0004620008000100 */
[----:B------:R2:W1:Y:S02]  /*07a0*/  SYNCS.EXCH.64 URZ, [UR7+0x68], UR4 ;  /* 0x0000680407ff75b2 */ /* 0x0004640008000100 */
[----:B--2---:R-:W-:Y:S01]  /*07b0*/  NOP ;  /* 0x0000000000007918 */ /* 0x004fe20000000000 */
.L_x_10:
[----:B------:R-:W2:Y:S01]  /*07c0*/  SHFL.IDX PT, R2, R72, RZ, 0x1f ;  /* 0x00001fff48027589 */ /* 0x000ea200000e0000 */
[----:B------:R-:W-:Y:S01]  /*07d0*/  NOP ;  /* 0x0000000000007918 */ /* 0x000fe20000000000 */
[----:B--2---:R-:W-:-:S13]  /*07e0*/  ISETP.NE.AND P0, PT, R2, 0x3, PT ;  /* 0x000000030200780c */ /* 0x004fda0003f05270 */
[----:B------:R-:W-:Y:S05]  /*07f0*/  @P0 BRA `(.L_x_11) ;  /* 0x0000000000300947 */ /* 0x000fea0003800000 */
[----:B-1----:R-:W1:Y:S01]  /*0800*/  S2UR UR5, SR_CgaCtaId ;  /* 0x00000000000579c3 */ /* 0x002e620000008800 */
        /* <DEDUP_REMOVED lines=8> */
[----:B-1----:R2:W1:Y:S01]  /*0890*/  SYNCS.EXCH.64 URZ, [UR5+0x70], UR10 ;  /* 0x0000700a05ff75b2 */ /* 0x0024620008000100 */
[----:B------:R2:W1:Y:S02]  /*08a0*/  SYNCS.EXCH.64 URZ, [UR5+0x78], UR10 ;  /* 0x0000780a05ff75b2 */ /* 0x0004640008000100 */
[----:B--2---:R-:W-:Y:S01]  /*08b0*/  NOP ;  /* 0x0000000000007918 */ /* 0x004fe20000000000 */
.L_x_11:
[----:B------:R-:W2:Y:S01]  /*08c0*/  SHFL.IDX PT, R2, R72, RZ, 0x1f ;  /* 0x00001fff48027589 */ /* 0x000ea200000e0000 */
[----:B------:R-:W-:Y:S01]  /*08d0*/  NOP ;  /* 0x0000000000007918 */ /* 0x000fe20000000000 */
[----:B--2---:R-:W-:-:S13]  /*08e0*/  ISETP.NE.AND P0, PT, R2, 0x4, PT ;  /* 0x000000040200780c */ /* 0x004fda0003f05270 */
[----:B------:R-:W-:Y:S05]  /*08f0*/  @P0 BRA `(.L_x_12) ;  /* 0x00000000004c0947 */ /* 0x000fea0003800000 */
[----:B-1----:R-:W1:Y:S01]  /*0900*/  S2UR UR5, SR_CgaCtaId ;  /* 0x00000000000579c3 */ /* 0x002e620000008800 */
[----:B------:R-:W-:Y:S01]  /*0910*/  UMOV UR9, 0x100 ;  /* 0x0000010000097882 */ /* 0x000fe20000000000 */
[----:B------:R-:W-:Y:S01]  /*0920*/  UMOV UR7, 0x400 ;  /* 0x0000040000077882 */ /* 0x000fe20000000000 */
[----:B------:R-:W-:Y:S01]  /*0930*/  USEL UR9, UR9, 0xe0, UP2 ;  /* 0x000000e009097887 */ /* 0x000fe20009000000 */
[----:B------:R-:W-:Y:S01]  /*0940*/  UMOV UR4, 0x1 ;  /* 0x0000000100047882 */ /* 0x000fe20000000000 */
[----:B------:R-:W-:Y:S01]  /*0950*/  ELECT P0, URZ, PT ;  /* 0x0000000000ff782f */ /* 0x000fe20003800000 */
[----:B------:R-:W-:-:S04]  /*0960*/  UIADD3 UR10, UPT, UPT, -UR4, 0x100000, URZ ;  /* 0x00100000040a7890 */ /* 0x000fc8000fffe1ff */
[----:B------:R-:W-:Y:S02]  /*0970*/  USHF.L.U32 UR11, UR10, 0xb, URZ ;  /* 0x0000000b0a0b7899 */ /* 0x000fe400080006ff */
[----:B------:R-:W-:Y:S02]  /*0980*/  USHF.L.U32 UR10, UR10, 0x1, URZ ;  /* 0x000000010a0a7899 */ /* 0x000fe400080006ff */
[----:B------:R-:W-:-:S04]  /*0990*/  UIADD3 UR12, UPT, UPT, -UR9, 0x100000, URZ ;  /* 0x00100000090c7890 */ /* 0x000fc8000fffe1ff */
[----:B------:R-:W-:Y:S02]  /*09a0*/  USHF.L.U32 UR13, UR12, 0xb, URZ ;  /* 0x0000000b0c0d7899 */ /* 0x000fe400080006ff */
[----:B------:R-:W-:Y:S02]  /*09b0*/  USHF.L.U32 UR12, UR12, 0x1, URZ ;  /* 0x000000010c0c7899 */ /* 0x000fe400080006ff */
[----:B-1----:R-:W-:Y:S01]  /*09c0*/  ULEA UR5, UR5, UR7, 0x18 ;  /* 0x0000000705057291 */ /* 0x002fe2000f8ec0ff */
[----:B------:R-:W1:Y:S11]  /*09d0*/  FENCE.VIEW.ASYNC.S ;  /* 0x00000000000073c6 */ /* 0x000e760000000000 */
[----:B-1----:R2:W1:Y:S01]  /*09e0*/  SYNCS.EXCH.64 URZ, [UR5+0x80], UR10 ;  /* 0x0000800a05ff75b2 */ /* 0x0024620008000100 */
[----:B------:R2:W1:Y:S01]  /*09f0*/  SYNCS.EXCH.64 URZ, [UR5+0x90], UR12 ;  /* 0x0000900c05ff75b2 */ /* 0x0004620008000100 */
[----:B------:R2:W1:Y:S01]  /*0a00*/  SYNCS.EXCH.64 URZ, [UR5+0x88], UR10 ;  /* 0x0000880a05ff75b2 */ /* 0x0004620008000100 */
[----:B------:R2:W1:Y:S02]  /*0a10*/  SYNCS.EXCH.64 URZ, [UR5+0x98], UR12 ;  /* 0x0000980c05ff75b2 */ /* 0x0004640008000100 */
[----:B--2---:R-:W-:Y:S01]  /*0a20*/  NOP ;  /* 0x0000000000007918 */ /* 0x004fe20000000000 */
.L_x_12:
        /* <DEDUP_REMOVED lines=26> */
.L_x_13:
        /* <DEDUP_REMOVED lines=18> */
.L_x_14:
[----:B-1----:R-:W1:Y:S01]  /*0cf0*/  S2UR UR5, SR_CTAID.X ;  /* 0x00000000000579c3 */ /* 0x002e620000002500 */
[----:B------:R-:W-:-:S05]  /*0d00*/  CS2R.32 R68, SR_CgaSize ;  /* 0x0000000000447805 */ /* 0x000fca0000008a00 */
[----:B------:R-:W-:-:S05]  /*0d10*/  IMAD R68, R68, -0xa0, RZ ;  /* 0xffffff6044447824 */ /* 0x000fca00078e02ff */
[----:B------:R-:W-:-:S14]  /*0d20*/  R2UR UR9, R68 ;  /* 0x00000000440972ca */ /* 0x000fdc00000e0000 */
[----:B------:R-:W2:Y:S01]  /*0d30*/  LDCU UR9, c[0x0][UR9+0x2b0] ;  /* 0x00005600090977ac */ /* 0x000ea20008000800 */
[----:B------:R-:W-:Y:S01]  /*0d40*/  NOP ;  /* 0x0000000000007918 */ /* 0x000fe20000000000 */
[----:B------:R-:W-:-:S05]  /*0d50*/  CS2R.32 R68, SR_CgaSize ;  /* 0x0000000000447805 */ /* 0x000fca0000008a00 */
[----:B------:R-:W-:-:S05]  /*0d60*/  IMAD R68, R68, -0xa0, RZ ;  /* 0xffffff6044447824 */ /* 0x000fca00078e02ff */
[----:B------:R-:W-:-:S14]  /*0d70*/  R2UR UR7, R68 ;  /* 0x00000000440772ca */ /* 0x000fdc00000e0000 */
[----:B------:R-:W3:Y:S01]  /*0d80*/  LDCU UR7, c[0x0][UR7+0x2b4] ;  /* 0x00005680070777ac */ /* 0x000ee20008000800 */
[----:B------:R-:W4:Y:S08]  /*0d90*/  S2UR UR4, SR_CTAID.Y ;  /* 0x00000000000479c3 */ /* 0x000f300000002600 */
[----:B------:R-:W3:Y:S01]  /*0da0*/  LDC R9, c[0x0][0xb24] ;  /* 0x0002c900ff097b82 */ /* 0x000ee20000000800 */
[----:B-1----:R-:W-:-:S02]  /*0db0*/  I2FP.F32.U32 R4, UR5 ;  /* 0x0000000500047c45 */ /* 0x002fc40008201000 */
[----:B------:R-:W-:-:S05]  /*0dc0*/  CS2R.32 R5, SR_CgaSize ;  /* 0x0000000000057805 */ /* 0x000fca0000008a00 */
[----:B------:R-:W-:-:S06]  /*0dd0*/  IMAD R5, R5, -0xa0, RZ ;  /* 0xffffff6005057824 */ /* 0x000fcc00078e02ff */
[----:B------:R-:W1:Y:S01]  /*0de0*/  LDC R5, c[0x0][R5+0x2a0] ;  /* 0x0000a80005057b82 */ /* 0x000e620000000800 */
[----:B------:R-:W-:Y:S01]  /*0df0*/  MOV R21, UR5 ;  /* 0x0000000500157c02 */ /* 0x000fe20008000f00 */
[----:B--2---:R-:W-:Y:S01]  /*0e00*/  FMUL R4, R4, UR9 ;  /* 0x0000000904047c20 */ /* 0x004fe20008400000 */
[----:B----4-:R-:W-:Y:S02]  /*0e10*/  I2FP.F32.U32 R2, UR4 ;  /* 0x0000000400027c45 */ /* 0x010fe40008201000 */
[----:B------:R-:W-:-:S05]  /*0e20*/  CS2R.32 R3, SR_CgaSize ;  /* 0x0000000000037805 */ /* 0x000fca0000008a00 */
[----:B------:R-:W-:-:S06]  /*0e30*/  IMAD R3, R3, -0xa0, RZ ;  /* 0xffffff6003037824 */ /* 0x000fcc00078e02ff */
[----:B------:R-:W2:Y:S01]  /*0e40*/  LDC R3, c[0x0][R3+0x2a4] ;  /* 0x0000a90003037b82 */ /* 0x000ea20000000800 */
[----:B------:R-:W4:Y:S01]  /*0e50*/  F2I.U32.TRUNC.NTZ R68, R4 ;  /* 0x0000000400447305 */ /* 0x000f22000020f000 */
[----:B------:R-:W-:Y:S01]  /*0e60*/  MOV R20, UR4 ;  /* 0x0000000400147c02 */ /* 0x000fe20008000f00 */
[----:B---3--:R-:W-:-:S05]  /*0e70*/  FMUL R2, R2, UR7 ;  /* 0x0000000702027c20 */ /* 0x008fca0008400000 */
[----:B------:R-:W-:Y:S01]  /*0e80*/  BAR.SYNC.DEFER_BLOCKING 0x0 ;  /* 0x0000000000007b1d */ /* 0x000fe20000010000 */
[----:B------:R-:W-:-:S05]  /*0e90*/  ISETP.GE.AND P0, PT, R9, 0x1, PT ;  /* 0x000000010900780c */ /* 0x000fca0003f06270 */
[----:B------:R-:W3:Y:S02]  /*0ea0*/  F2I.U32.TRUNC.NTZ R66, R2 ;  /* 0x0000000200427305 */ /* 0x000ee4000020f000 */
[----:B------:R-:W2:Y:S01]  /*0eb0*/  S2UR UR36, SR_CTAID.Z ;  /* 0x00000000002479c3 */ /* 0x000ea20000002700 */
[----:B----4-:R-:W-:-:S05]  /*0ec0*/  IADD3 R68, PT, PT, -R68, RZ, RZ ;  /* 0x000000ff44447210 */ /* 0x010fca0007ffe1ff */
[----:B-1----:R-:W-:Y:S01]  /*0ed0*/  IMAD R68, R5, R68, UR5 ;  /* 0x0000000505447e24 */ /* 0x002fe2000f8e0244 */
[----:B---3--:R-:W-:-:S05]  /*0ee0*/  IADD3 R66, PT, PT, -R66, RZ, RZ ;  /* 0x000000ff42427210 */ /* 0x008fca0007ffe1ff */
[----:B--2---:R-:W-:Y:S01]  /*0ef0*/  IMAD R66, R3, R66, UR4 ;  /* 0x0000000403427e24 */ /* 0x004fe2000f8e0242 */
[----:B------:R-:W-:Y:S06]  /*0f00*/  @!P0 BRA `(.L_x_15) ;  /* 0x0000000000b88947 */ /* 0x000fec0003800000 */
[----:B------:R-:W1:Y:S01]  /*0f10*/  LDC.64 R4, c[0x0][0xb18] ;  /* 0x0002c600ff047b82 */ /* 0x000e620000000a00 */
[----:B------:R-:W-:-:S07]  /*0f20*/  ISETP.NE.AND P0, PT, R9, 0x1, PT ;  /* 0x000000010900780c */ /* 0x000fce0003f05270 */
[----:B------:R-:W2:Y:S08]  /*0f30*/  LDC R10, c[0x0][0xb0c] ;  /* 0x0002c300ff0a7b82 */ /* 0x000eb00000000800 */
[----:B------:R-:W3:Y:S08]  /*0f40*/  LDC R11, c[0x0][0x370] ;  /* 0x0000dc00ff0b7b82 */ /* 0x000ef00000000800 */
[----:B------:R-:W4:Y:S01]  /*0f50*/  LDC R12, c[0x0][0x374] ;  /* 0x0000dd00ff0c7b82 */ /* 0x000f220000000800 */
[----:B-1----:R-:W-:-:S07]  /*0f60*/  ISETP.NE.AND P1, PT, R4, 0x1, PT ;  /* 0x000000010400780c */ /* 0x002fce0003f25270 */
[----:B------:R-:W3:Y:S01]  /*0f70*/  LDC.64 R6, c[0x0][0xb10] ;  /* 0x0002c400ff067b82 */ /* 0x000ee20000000a00 */
[----:B--2---:R-:W-:-:S07]  /*0f80*/  ISETP.NE.AND P2, PT, R10, 0x1, PT ;  /* 0x000000010a00780c */ /* 0x004fce0003f45270 */
[----:B------:R-:W1:Y:S08]  /*0f90*/  LDC R8, c[0x0][0xb20] ;  /* 0x0002c800ff087b82 */ /* 0x000e700000000800 */
[----:B------:R-:W2:Y:S01]  /*0fa0*/  LDC.64 R2, c[0x0][0xb28] ;  /* 0x0002ca00ff027b82 */ /* 0x000ea20000000a00 */
[----:B----4-:R-:W-:-:S04]  /*0fb0*/  IMAD.HI.U32 R13, R12, R5, RZ ;  /* 0x000000050c0d7227 */ /* 0x010fc800078e00ff */
[----:B------:R-:W-:-:S04]  /*0fc0*/  IMAD.HI.U32 R5, R20, R5, RZ ;  /* 0x0000000514057227 */ /* 0x000fc800078e00ff */
[----:B---3--:R-:W-:-:S04]  /*0fd0*/  IMAD.HI.U32 R14, R11, R6, RZ ;  /* 0x000000060b0e7227 */ /* 0x008fc800078e00ff */
[C---:B------:R-:W-:Y:S01]  /*0fe0*/  IMAD.HI.U32 R16, R21.reuse, R6, RZ ;  /* 0x0000000615107227 */ /* 0x040fe200078e00ff */
[-C--:B------:R-:W-:Y:S02]  /*0ff0*/  @P2 SHF.R.U32.HI R11, RZ, R7.reuse, R14 ;  /* 0x00000007ff0b2219 */ /* 0x080fe4000001160e */
[-C--:B-1----:R-:W-:Y:S02]  /*1000*/  @P1 SHF.R.U32.HI R12, RZ, R8.reuse, R13 ;  /* 0x00000008ff0c1219 */ /* 0x082fe4000001160d */
[----:B------:R-:W-:Y:S02]  /*1010*/  SHF.R.U32.HI R5, RZ, R8, R5 ;  /* 0x00000008ff057219 */ /* 0x000fe40000011605 */
[----:B------:R-:W-:Y:S02]  /*1020*/  SHF.R.U32.HI R16, RZ, R7, R16 ;  /* 0x00000007ff107219 */ /* 0x000fe40000011610 */
[----:B------:R-:W-:Y:S01]  /*1030*/  SEL R5, R20, R5, !P1 ;  /* 0x0000000514057207 */ /* 0x000fe20004800000 */
[----:B--2---:R-:W-:Y:S01]  /*1040*/  IMAD.HI.U32 R14, R12, R2, RZ ;  /* 0x000000020c0e7227 */ /* 0x004fe200078e00ff */
[----:B------:R-:W-:-:S02]  /*1050*/  SEL R7, R21, R16, !P2 ;  /* 0x0000001015077207 */ /* 0x000fc40005000000 */
[----:B------:R-:W-:Y:S01]  /*1060*/  IADD3 R13, PT, PT, -R5, RZ, RZ ;  /* 0x000000ff050d7210 */ /* 0x000fe20007ffe1ff */
[----:B------:R-:W-:Y:S01]  /*1070*/  IMAD.HI.U32 R6, R11, R2, RZ ;  /* 0x000000020b067227 */ /* 0x000fe200078e00ff */
[----:B------:R-:W-:-:S03]  /*1080*/  @P0 SHF.R.U32.HI R12, RZ, R3, R14 ;  /* 0x00000003ff0c0219 */ /* 0x000fc6000001160e */
[----:B------:R-:W-:Y:S01]  /*1090*/  IMAD R13, R4, R13, R20 ;  /* 0x0000000d040d7224 */ /* 0x000fe200078e0214 */
[----:B------:R-:W-:Y:S01]  /*10a0*/  @P0 SHF.R.U32.HI R11, RZ, R3, R6 ;  /* 0x00000003ff0b0219 */ /* 0x000fe20000011606 */
[----:B------:R-:W-:-:S04]  /*10b0*/  IMAD R12, R12, R9, RZ ;  /* 0x000000090c0c7224 */ /* 0x000fc800078e02ff */
[----:B------:R-:W-:Y:S01]  /*10c0*/  IMAD R6, R11, R9, RZ ;  /* 0x000000090b067224 */ /* 0x000fe200078e02ff */
[----:B------:R-:W-:-:S04]  /*10d0*/  ISETP.GE.AND P1, PT, R5, R12, PT ;  /* 0x0000000c0500720c */ /* 0x000fc80003f26270 */
[----:B------:R-:W-:Y:S01]  /*10e0*/  ISETP.GE.OR P1, PT, R7, R6, P1 ;  /* 0x000000060700720c */ /* 0x000fe20000f26670 */
[----:B------:R-:W-:-:S05]  /*10f0*/  IMAD.HI.U32 R6, R5, R2, RZ ;  /* 0x0000000205067227 */ /* 0x000fca00078e00ff */
[----:B------:R-:W-:-:S04]  /*1100*/  SHF.R.U32.HI R6, RZ, R3, R6 ;  /* 0x00000003ff067219 */ /* 0x000fc80000011606 */
[----:B------:R-:W-:-:S03]  /*1110*/  SEL R6, R5, R6, !P0 ;  /* 0x0000000605067207 */ /* 0x000fc60004000000 */
[----:B------:R-:W-:Y:S01]  /*1120*/  @!P1 IMAD.HI.U32 R8, R7, R2, RZ ;  /* 0x0000000207089227 */ /* 0x000fe200078e00ff */
[----:B------:R-:W-:-:S04]  /*1130*/  IADD3 R2, PT, PT, -R6, RZ, RZ ;  /* 0x000000ff06027210 */ /* 0x000fc80007ffe1ff */
[----:B------:R-:W-:Y:S01]  /*1140*/  @!P1 SHF.R.U32.HI R8, RZ, R3, R8 ;  /* 0x00000003ff089219 */ /* 0x000fe20000011608 */
[----:B------:R-:W-:-:S03]  /*1150*/  IMAD R2, R9, R2, R5 ;  /* 0x0000000209027224 */ /* 0x000fc600078e0205 */
[----:B------:R-:W-:-:S05]  /*1160*/  @!P1 SEL R3, R7, R8, !P0 ;  /* 0x0000000807039207 */ /* 0x000fca0004000000 */
[--C-:B------:R-:W-:Y:S02]  /*1170*/  @!P1 IMAD.IADD R6, R6, 0x1, -R3.reuse ;  /* 0x0000000106069824 */ /* 0x100fe400078e0a03 */
[----:B------:R-:W-:Y:S01]  /*1180*/  @!P1 IMAD R3, R2, R11, R3 ;  /* 0x0000000b02039224 */ /* 0x000fe200078e0203 */
[----:B------:R-:W-:Y:S01]  /*1190*/  IADD3 R2, PT, PT, -R7, RZ, RZ ;  /* 0x000000ff07027210 */ /* 0x000fe20007ffe1ff */
[----:B------:R-:W-:Y:S02]  /*11a0*/  @!P1 IMAD R5, R6, R9, R7 ;  /* 0x0000000906059224 */ /* 0x000fe400078e0207 */
[----:B------:R-:W-:Y:S02]  /*11b0*/  @!P1 IMAD.MOV.U32 R7, RZ, RZ, R3 ;  /* 0x000000ffff079224 */ /* 0x000fe400078e0003 */
[----:B------:R-:W-:Y:S02]  /*11c0*/  IMAD R2, R10, R2, R21 ;  /* 0x000000020a027224 */ /* 0x000fe400078e0215 */
[----:B------:R-:W-:-:S02]  /*11d0*/  IMAD R20, R5, R4, R13 ;  /* 0x0000000405147224 */ /* 0x000fc400078e020d */
[----:B------:R-:W-:Y:S02]  /*11e0*/  IMAD R21, R7, R10, R2 ;  /* 0x0000000a07157224 */ /* 0x000fe400078e0202 */
.L_x_15:
[----:B------:R-:W1:Y:S01]  /*11f0*/  LDCU UR4, c[0x0][0xb30] ;  /* 0x00016600ff0477ac */ /* 0x000e620008000800 */
[----:B------:R-:W2:Y:S08]  /*1200*/  S2UR UR37, SR_CgaCtaId ;  /* 0x00000000002579c3 */ /* 0x000eb00000008800 */
[----:B------:R-:W3:Y:S01]  /*1210*/  LDC R26, c[0x0][0xb24] ;  /* 0x0002c900ff1a7b82 */ /* 0x000ee20000000800 */
[----:B-1----:R-:W-:-:S09]  /*1220*/  UISETP.NE.AND UP1, UPT, UR4, 0x1, UPT ;  /* 0x000000010400788c */ /* 0x002fd2000bf25270 */
[----:B--2---:R-:W-:Y:S05]  /*1230*/  BRA.U UP1, `(.L_x_16) ;  /* 0x0000000101407547 */ /* 0x004fea000b800000 */
[----:B------:R-:W1:Y:S08]  /*1240*/  LDC.64 R4, c[0x0][0xb10] ;  /* 0x0002c400ff047b82 */ /* 0x000e700000000a00 */
[----:B------:R-:W2:Y:S08]  /*1250*/  LDC.64 R2, c[0x0][0xb18] ;  /* 0x0002c600ff027b82 */ /* 0x000eb00000000a00 */
[----:B------:R-:W4:Y:S08]  /*1260*/  LDC R6, c[0x0][0xb20] ;  /* 0x0002c800ff067b82 */ /* 0x000f300000000800 */
[----:B------:R-:W3:Y:S01]  /*1270*/  LDC R8, c[0x0][0xb0c] ;  /* 0x0002c300ff087b82 */ /* 0x000ee20000000800 */
[----:B-1----:R-:W-:-:S05]  /*1280*/  IMAD.HI.U32 R4, R21, R4, RZ ;  /* 0x0000000415047227 */ /* 0x002fca00078e00ff */
[----:B------:R-:W-:Y:S01]  /*1290*/  SHF.R.U32.HI R4, RZ, R5, R4 ;  /* 0x00000005ff047219 */ /* 0x000fe20000011604 */
[----:B--2---:R-:W-:Y:S01]  /*12a0*/  IMAD.HI.U32 R3, R20, R3, RZ ;  /* 0x0000000314037227 */ /* 0x004fe200078e00ff */
[----:B------:R-:W-:-:S04]  /*12b0*/  ISETP.NE.AND P0, PT, R2, 0x1, PT ;  /* 0x000000010200780c */ /* 0x000fc80003f05270 */
[----:B----4-:R-:W-:-:S04]  /*12c0*/  SHF.R.U32.HI R3, RZ, R6, R3 ;  /* 0x00000006ff037219 */ /* 0x010fc80000011603 */
[----:B------:R-:W-:Y:S02]  /*12d0*/  SEL R3, R20, R3, !P0 ;  /* 0x0000000314037207 */ /* 0x000fe40004000000 */
[----:B---3--:R-:W-:-:S04]  /*12e0*/  ISETP.NE.AND P1, PT, R8, 0x1, PT ;  /* 0x000000010800780c */ /* 0x008fc80003f25270 */
[----:B------:R-:W-:-:S05]  /*12f0*/  SEL R4, R21, R4, !P1 ;  /* 0x0000000415047207 */ /* 0x000fca0004800000 */
[----:B------:R-:W-:Y:S02]  /*1300*/  IMAD.IADD R5, R3, 0x1, -R4 ;  /* 0x0000000103057824 */ /* 0x000fe400078e0a04 */
[----:B------:R-:W-:Y:S02]  /*1310*/  IMAD.IADD R3, R4, 0x1, -R3 ;  /* 0x0000000104037824 */ /* 0x000fe400078e0a03 */
[----:B------:R-:W-:Y:S02]  /*1320*/  IMAD R21, R5, R8, R21 ;  /* 0x0000000805157224 */ /* 0x000fe400078e0215 */
[----:B------:R-:W-:-:S07]  /*1330*/  IMAD R20, R3, R2, R20 ;  /* 0x0000000203147224 */ /* 0x000fce00078e0214 */
.L_x_16:
[----:B------:R-:W-:Y:S01]  /*1340*/  BAR.SYNC.DEFER_BLOCKING 0x0 ;  /* 0x0000000000007b1d */ /* 0x000fe20000010000 */
[----:B------:R-:W-:Y:S01]  /*1350*/  UISETP.NE.AND UP1, UPT, UR8, 0x2, UPT ;  /* 0x000000020800788c */ /* 0x000fe2000bf25270 */
[----:B------:R-:W-:Y:S02]  /*1360*/  ISETP.NE.OR P5, PT, R0, 0x2, !P5 ;  /* 0x000000020000780c */ /* 0x000fe40006fa5670 */
[----:B------:R-:W-:-:S06]  /*1370*/  LOP3.LUT R2, R81, 0x1f, RZ, 0xc0, !PT ;  /* 0x0000001f51027812 */ /* 0x000fcc00078ec0ff */
[----:B------:R-:W-:Y:S05]  /*1380*/  BRA.U UP1, `(.L_x_17) ;  /* 0x0000001101947547 */ /* 0x000fea000b800000 */
[----:B------:R-:W1:Y:S01]  /*1390*/  LDCU UR13, c[0x0][0x38c] ;  /* 0x00007180ff0d77ac */ /* 0x000e620008000800 */
[----:B------:R-:W2:Y:S01]  /*13a0*/  LDC R9, c[0x0][0x370] ;  /* 0x0000dc00ff097b82 */ /* 0x000ea20000000800 */
[----:B------:R-:W-:Y:S01]  /*13b0*/  PLOP3.LUT P1, PT, PT, PT, UP2, 0x80, 0x8 ;  /* 0x000000000008781c */ /* 0x000fe20003f2f028 */
[----:B------:R-:W-:Y:S01]  /*13c0*/  HFMA2 R12, -RZ, RZ, 0, 0 ;  /* 0x00000000ff0c7431 */ /* 0x000fe200000001ff */
[----:B------:R-:W-:Y:S01]  /*13d0*/  ISETP.EQ.OR P4, PT, R2, RZ, P5 ;  /* 0x000000ff0200720c */ /* 0x000fe20002f82670 */
[----:B------:R-:W-:Y:S01]  /*13e0*/  IMAD.MOV.U32 R15, RZ, RZ, 0x1 ;  /* 0x00000001ff0f7424 */ /* 0x000fe200078e00ff */
[----:B------:R-:W-:Y:S01]  /*13f0*/  PLOP3.LUT P1, PT, P1, PT, PT, 0x8, 0x80 ;  /* 0x000000000080781c */ /* 0x000fe20000f2e170 */
[----:B------:R-:W-:Y:S01]  /*1400*/  IMAD.MOV.U32 R14, RZ, RZ, RZ ;  /* 0x000000ffff0e7224 */ /* 0x000fe200078e00ff */
[----:B------:R-:W-:Y:S01]  /*1410*/  MOV R8, 0x1 ;  /* 0x0000000100087802 */ /* 0x000fe20000000f00 */
[----:B------:R-:W4:Y:S01]  /*1420*/  LDC R0, c[0x0][0x374] ;  /* 0x0000dd00ff007b82 */ /* 0x000f220000000800 */
[----:B------:R-:W-:Y:S01]  /*1430*/  IMAD.MOV.U32 R10, RZ, RZ, RZ ;  /* 0x000000ffff0a7224 */ /* 0x000fe200078e00ff */
[----:B------:R-:W2:Y:S01]  /*1440*/  LDCU.64 UR22, c[0x0][0x348] ;  /* 0x00006900ff1677ac */ /* 0x000ea20008000a00 */
[----:B------:R-:W-:Y:S01]  /*1450*/  UMOV UR6, URZ ;  /* 0x000000ff00067c82 */ /* 0x000fe20008000000 */
[----:B-1----:R-:W-:-:S04]  /*1460*/  UIADD3 UR5, UPT, UPT, UR13, 0x3f, URZ ;  /* 0x0000003f0d057890 */ /* 0x002fc8000fffe0ff */
[----:B------:R-:W-:-:S04]  /*1470*/  USHF.R.S32.HI UR4, URZ, 0x1f, UR5 ;  /* 0x0000001fff047899 */ /* 0x000fc80008011405 */
[----:B------:R-:W-:-:S04]  /*1480*/  ULEA.HI UR4, UR4, UR5, URZ, 0x6 ;  /* 0x0000000504047291 */ /* 0x000fc8000f8f30ff */
[----:B------:R-:W-:Y:S02]  /*1490*/  USHF.R.S32.HI UR15, URZ, 0x6, UR4 ;  /* 0x00000006ff0f7899 */ /* 0x000fe40008011404 */
[----:B------:R-:W-:Y:S02]  /*14a0*/  UIADD3 UR4, UPT, UPT, UR13, -0x1, URZ ;  /* 0xffffffff0d047890 */ /* 0x000fe4000fffe0ff */
[----:B------:R-:W-:Y:S02]  /*14b0*/  UISETP.LT.U32.AND UP0, UPT, UR15, 0x3, UPT ;  /* 0x000000030f00788c */ /* 0x000fe4000bf01070 */
[----:B------:R-:W-:Y:S02]  /*14c0*/  UISETP.GE.U32.AND UP1, UPT, UR4, -0x7f, UPT ;  /* 0xffffff810400788c */ /* 0x000fe4000bf26070 */
[----:B------:R-:W-:Y:S02]  /*14d0*/  USEL UR14, UR15, 0x3, UP0 ;  /* 0x000000030f0e7887 */ /* 0x000fe40008000000 */
[----:B------:R-:W-:-:S02]  /*14e0*/  UIADD3 UR13, UPT, UPT, UR13, 0x7e, URZ ;  /* 0x0000007e0d0d7890 */ /* 0x000fc4000fffe0ff */
[----:B------:R-:W-:Y:S02]  /*14f0*/  UIADD3 UR5, UPT, UPT, UR14, -0x1, URZ ;  /* 0xffffffff0e057890 */ /* 0x000fe4000fffe0ff */
[----:B------:R-:W-:-:S03]  /*1500*/  UIADD3 UR7, UPT, UPT, UR15, -UR14, URZ ;  /* 0x8000000e0f077290 */ /* 0x000fc6000fffe0ff */
[----:B------:R-:W-:-:S04]  /*1510*/  @UP1 UIADD3 UR5, UPT, UPT, UR14, URZ, URZ ;  /* 0x000000ff0e051290 */ /* 0x000fc8000fffe0ff */
[----:B--2---:R-:W-:-:S12]  /*1520*/  UIADD3 UR5, UPT, UPT, UR5, 0x1, URZ ;  /* 0x0000000105057890 */ /* 0x004fd8000fffe0ff */
.L_x_35:
[----:B------:R-:W-:Y:S01]  /*1530*/  UISETP.NE.AND UP0, UPT, UR37, URZ, UPT ;  /* 0x000000ff2500728c */ /* 0x000fe2000bf05270 */
[----:B------:R-:W1:Y:S08]  /*1540*/  S2UR UR37, SR_CgaCtaId ;  /* 0x00000000002579c3 */ /* 0x000e700000008800 */
[----:B------:R-:W-:Y:S05]  /*1550*/  BRA.U UP0, `(.L_x_18) ;  /* 0x0000000100347547 */ /* 0x000fea000b800000 */
[----:B------:R-:W2:Y:S01]  /*1560*/  S2R R2, SR_CgaCtaId ;  /* 0x0000000000027919 */ /* 0x000ea20000008800 */
[----:B------:R-:W-:-:S04]  /*1570*/  MOV R3, 0x400 ;  /* 0x0000040000037802 */ /* 0x000fc80000000f00 */
[----:B--2---:R-:W-:Y:S02]  /*1580*/  LEA R3, R2, R3, 0x18 ;  /* 0x0000000302037211 */ /* 0x004fe400078ec0ff */
[----:B------:R-:W-:-:S03]  /*1590*/  SHF.L.U32 R2, R8, 0x1f, RZ ;  /* 0x0000001f08027819 */ /* 0x000fc600000006ff */
[----:B------:R-:W-:-:S04]  /*15a0*/  IMAD R3, R10, 0x8, R3 ;  /* 0x000000080a037824 */ /* 0x000fc800078e0203 */
[----:B------:R-:W2:Y:S02]  /*15b0*/  SYNCS.PHASECHK.TRANS64.TRYWAIT P0, [R3+URZ+0xf0], R2 ;  /* 0x0000f002030075a7 */ /* 0x000ea400080011ff */
[----:B--2---:R-:W-:Y:S05]  /*15c0*/  @!P0 BRA `(.L_x_19) ;  /* 0x0000006c00648947 */ /* 0x004fea0003800000 */
.L_x_130:
[----:B------:R-:W-:Y:S01]  /*15d0*/  VIADD R10, R10, 0x1 ;  /* 0x000000010a0a7836 */ /* 0x000fe20000000000 */
[----:B------:R2:W-:Y:S04]  /*15e0*/  SYNCS.ARRIVE.TRANS64.A1T0 RZ, [R3+URZ+0xe0], RZ ;  /* 0x0000e0ff03ff79a7 */ /* 0x0005e800081000ff */
[----:B------:R-:W-:-:S04]  /*15f0*/  ISETP.NE.AND P0, PT, R10, 0x2, PT ;  /* 0x000000020a00780c */ /* 0x000fc80003f05270 */
[----:B------:R-:W-:Y:S02]  /*1600*/  SEL R10, R10, RZ, P0 ;  /* 0x000000ff0a0a7207 */ /* 0x000fe40000000000 */
[----:B--2---:R-:W-:-:S04]  /*1610*/  SEL R3, RZ, 0x1, P0 ;  /* 0x00000001ff037807 */ /* 0x004fc80000000000 */
[----:B------:R-:W-:-:S07]  /*1620*/  LOP3.LUT R8, R8, R3, RZ, 0x3c, !PT ;  /* 0x0000000308087212 */ /* 0x000fce00078e3cff */
.L_x_18:
[----:B------:R-:W-:Y:S01]  /*1630*/  UMOV UR4, 0x400 ;  /* 0x0000040000047882 */ /* 0x000fe20000000000 */
[----:B------:R-:W-:Y:S01]  /*1640*/  SHF.L.U32 R2, R15, 0x1f, RZ ;  /* 0x0000001f0f027819 */ /* 0x000fe200000006ff */
[----:B-1----:R-:W-:Y:S01]  /*1650*/  ULEA UR4, UR37, UR4, 0x18 ;  /* 0x0000000425047291 */ /* 0x002fe2000f8ec0ff */
[----:B------:R-:W-:Y:S01]  /*1660*/  R2UR UR35, R21 ;  /* 0x00000000152372ca */ /* 0x000fe200000e0000 */
[----:B------:R-:W-:Y:S01]  /*1670*/  UISETP.GE.U32.AND UP0, UPT, UR13, 0x7f, UPT ;  /* 0x0000007f0d00788c */ /* 0x000fe2000bf06070 */
[----:B------:R-:W-:Y:S01]  /*1680*/  R2UR UR19, R20 ;  /* 0x00000000141372ca */ /* 0x000fe200000e0000 */
[----:B------:R-:W-:Y:S01]  /*1690*/  ULEA UR8, UR6, UR4, 0x3 ;  /* 0x0000000406087291 */ /* 0x000fe2000f8e18ff */
[----:B------:R-:W-:-:S08]  /*16a0*/  UMOV UR29, URZ ;  /* 0x000000ff001d7c82 */ /* 0x000fd00008000000 */
[----:B------:R1:W2:Y:S01]  /*16b0*/  SYNCS.PHASECHK.TRANS64.TRYWAIT P0, [UR8+0x18], R2 ;  /* 0x00001802ff0075a7 */ /* 0x0002a20008001108 */
[----:B------:R-:W-:Y:S02]  /*16c0*/  USHF.L.U32 UR35, UR35, 0x7, URZ ;  /* 0x0000000723237899 */ /* 0x000fe400080006ff */
[----:B------:R-:W-:Y:S01]  /*16d0*/  USHF.L.U32 UR19, UR19, 0x6, URZ ;  /* 0x0000000613137899 */ /* 0x000fe200080006ff */
[----:B------:R-:W-:Y:S11]  /*16e0*/  BRA.U !UP0, `(.L_x_20) ;  /* 0x0000000108d87547 */ /* 0x000ff6000b800000 */
[----:B------:R-:W-:Y:S01]  /*16f0*/  UMOV UR21, URZ ;  /* 0x000000ff00157c82 */ /* 0x000fe20008000000 */
[----:B------:R-:W-:-:S05]  /*1700*/  UMOV UR42, UR6 ;  /* 0x00000006002a7c82 */ /* 0x000fca0008000000 */
.L_x_25:
[----:B-1----:R-:W-:Y:S01]  /*1710*/  ULEA UR33, UR42, UR4, 0x3 ;  /* 0x000000042a217291 */ /* 0x002fe2000f8e18ff */
[----:B--2---:R-:W-:Y:S01]  /*1720*/  @!P5 MOV R3, 0xc000 ;  /* 0x0000c0000003d802 */ /* 0x004fe20000000f00 */
[----:B--2---:R-:W-:Y:S10]  /*1730*/  @P0 BRA `(.L_x_21) ;  /* 0x00000000000c0947 */ /* 0x004ff40003800000 */
[----:B------:R-:W-:-:S04]  /*1740*/  SHF.L.U32 R5, R15, 0x1f, RZ ;  /* 0x0000001f0f057819 */ /* 0x000fc800000006ff */
[----:B------:R-:W2:Y:S02]  /*1750*/  SYNCS.PHASECHK.TRANS64.TRYWAIT P0, [UR33+0x18], R5 ;  /* 0x00001805ff0075a7 */ /* 0x000ea40008001121 */
[----:B--2---:R-:W-:Y:S05]  /*1760*/  @!P0 BRA `(.L_x_22) ;  /* 0x0000006c00108947 */ /* 0x004fea0003800000 */
.L_x_21:
[----:B------:R2:W-:Y:S01]  /*1770*/  @!P5 SYNCS.ARRIVE.TRANS64 RZ, [UR33], R3 ;  /* 0x00000003ffffd9a7 */ /* 0x0005e20008000021 */
[----:B------:R-:W-:Y:S04]  /*1780*/  BSSY.RECONVERGENT B0, `(.L_x_23) ;  /* 0x0000003000007945 */ /* 0x000fe80003800200 */
[----:B------:R-:W-:Y:S05]  /*1790*/  @P4 BRA `(.L_x_24) ;  /* 0x0000000000044947 */ /* 0x000fea0003800000 */
[----:B------:R-:W-:Y:S05]  /*17a0*/  BPT.TRAP 0x1 ;  /* 0x000000040000795c */ /* 0x000fea0000300000 */
.L_x_24:
[----:B------:R-:W-:Y:S05]  /*17b0*/  BSYNC.RECONVERGENT B0 ;  /* 0x0000000000007941 */ /* 0x000fea0003800200 */
.L_x_23:
[----:B------:R-:W-:Y:S02]  /*17c0*/  UIADD3 UR6, UPT, UPT, UR42, 0x1, URZ ;  /* 0x000000012a067890 */ /* 0x000fe4000fffe0ff */
[----:B------:R-:W-:Y:S02]  /*17d0*/  ULEA UR24, UR42, UR4, 0xf ;  /* 0x000000042a187291 */ /* 0x000fe4000f8e78ff */
[----:B------:R-:W-:Y:S02]  /*17e0*/  UISETP.NE.AND UP0, UPT, UR6, 0x3, UPT ;  /* 0x000000030600788c */ /* 0x000fe4000bf05270 */
[----:B------:R-:W-:Y:S02]  /*17f0*/  UIADD3 UR40, UP1, UPT, UR22, 0x80, URZ ;  /* 0x0000008016287890 */ /* 0x000fe4000ff3e0ff */
[----:B------:R-:W-:Y:S02]  /*1800*/  USEL UR9, URZ, 0x1, UP0 ;  /* 0x00000001ff097887 */ /* 0x000fe40008000000 */
[----:B------:R-:W-:-:S02]  /*1810*/  USEL UR6, UR6, URZ, UP0 ;  /* 0x000000ff06067287 */ /* 0x000fc40008000000 */
[----:B------:R-:W-:Y:S02]  /*1820*/  USHF.L.U32 UR34, UR21, 0x6, URZ ;  /* 0x0000000615227899 */ /* 0x000fe400080006ff */
[----:B------:R-:W-:Y:S01]  /*1830*/  ULEA UR8, UR6, UR4, 0x3 ;  /* 0x0000000406087291 */ /* 0x000fe2000f8e18ff */
[----:B------:R-:W-:Y:S01]  /*1840*/  LOP3.LUT R15, R15, UR9, RZ, 0x3c, !PT ;  /* 0x000000090f0f7c12 */ /* 0x000fe2000f8e3cff */
[----:B------:R-:W-:Y:S02]  /*1850*/  UIADD3 UR38, UP0, UPT, UR22, 0x180, URZ ;  /* 0x0000018016267890 */ /* 0x000fe4000ff1e0ff */
[----:B------:R-:W-:Y:S01]  /*1860*/  UIADD3.X UR41, UPT, UPT, URZ, UR23, URZ, UP1, !UPT ;  /* 0x00000017ff297290 */ /* 0x000fe20008ffe4ff */
[----:B-1----:R-:W-:Y:S01]  /*1870*/  SHF.L.U32 R2, R15, 0x1f, RZ ;  /* 0x0000001f0f027819 */ /* 0x002fe200000006ff */
[----:B------:R-:W-:Y:S02]  /*1880*/  UIADD3 UR32, UPT, UPT, UR24, 0x8400, URZ ;  /* 0x0000840018207890 */ /* 0x000fe4000fffe0ff */
[----:B------:R-:W-:Y:S01]  /*1890*/  UIADD3 UR26, UPT, UPT, UR34, 0x20, URZ ;  /* 0x00000020221a7890 */ /* 0x000fe2000fffe0ff */
[----:B------:R1:W1:Y:S01]  /*18a0*/  SYNCS.PHASECHK.TRANS64.TRYWAIT P0, [UR8+0x18], R2 ;  /* 0x00001802ff0075a7 */ /* 0x0002620008001108 */
[----:B------:R-:W-:-:S02]  /*18b0*/  ULEA UR8, UR42, UR4, 0xe ;  /* 0x000000042a087291 */ /* 0x000fc4000f8e70ff */
[----:B------:R-:W-:Y:S02]  /*18c0*/  UIADD3 UR24, UPT, UPT, UR24, 0xc400, URZ ;  /* 0x0000c40018187890 */ /* 0x000fe4000fffe0ff */
[----:B------:R-:W-:Y:S02]  /*18d0*/  UIADD3.X UR39, UPT, UPT, URZ, UR23, URZ, UP0, !UPT ;  /* 0x00000017ff277290 */ /* 0x000fe400087fe4ff */
[----:B------:R-:W-:Y:S02]  /*18e0*/  UIADD3 UR16, UPT, UPT, UR8, 0x20400, URZ ;  /* 0x0002040008107890 */ /* 0x000fe4000fffe0ff */
[----:B------:R-:W-:Y:S01]  /*18f0*/  UIADD3 UR8, UPT, UPT, UR8, 0x22400, URZ ;  /* 0x0002240008087890 */ /* 0x000fe2000fffe0ff */
[----:B------:R-:W-:Y:S01]  /*1900*/  UMOV UR30, 0x0 ;  /* 0x00000000001e7882 */ /* 0x000fe20000000000 */
[----:B------:R-:W-:Y:S01]  /*1910*/  UMOV UR31, 0x10000000 ;  /* 0x10000000001f7882 */ /* 0x000fe20000000000 */
[----:B------:R-:W-:Y:S01]  /*1920*/  UMOV UR25, UR33 ;  /* 0x0000002100197c82 */ /* 0x000fe20008000000 */
[----:B------:R-:W-:Y:S01]  /*1930*/  UMOV UR27, UR35 ;  /* 0x00000023001b7c82 */ /* 0x000fe20008000000 */
[----:B------:R-:W-:Y:S01]  /*1940*/  UMOV UR28, UR36 ;  /* 0x00000024001c7c82 */ /* 0x000fe20008000000 */
[----:B------:R-:W-:Y:S01]  /*1950*/  UMOV UR17, UR33 ;  /* 0x0000002100117c82 */ /* 0x000fe20008000000 */
[----:B------:R-:W-:Y:S01]  /*1960*/  UMOV UR20, UR36 ;  /* 0x0000002400147c82 */ /* 0x000fe20008000000 */
[----:B------:R-:W-:Y:S01]  /*1970*/  UMOV UR18, UR34 ;  /* 0x0000002200127c82 */ /* 0x000fe20008000000 */
[----:B------:R1:W-:Y:S01]  /*1980*/  UTMALDG.3D [UR32], [UR40], desc[UR30] ;  /* 0x00001e20280075b4 */ /* 0x0003e20008011000 */
[----:B------:R-:W-:Y:S01]  /*1990*/  UMOV UR11, UR19 ;  /* 0x00000013000b7c82 */ /* 0x000fe20008000000 */
[----:B------:R-:W-:Y:S01]  /*19a0*/  UMOV UR12, UR36 ;  /* 0x00000024000c7c82 */ /* 0x000fe20008000000 */
[----:B------:R-:W-:Y:S01]  /*19b0*/  UMOV UR9, UR33 ;  /* 0x0000002100097c82 */ /* 0x000fe20008000000 */
[----:B------:R-:W-:Y:S01]  /*19c0*/  UMOV UR10, UR26 ;  /* 0x0000001a000a7c82 */ /* 0x000fe20008000000 */
[----:B------:R-:W-:Y:S01]  /*19d0*/  UIADD3 UR21, UPT, UPT, UR21, 0x1, URZ ;  /* 0x0000000115157890 */ /* 0x000fe2000fffe0ff */
[----:B------:R-:W-:Y:S01]  /*19e0*/  UMOV UR29, UR5 ;  /* 0x00000005001d7c82 */ /* 0x000fe20008000000 */
[----:B------:R1:W-:Y:S02]  /*19f0*/  UTMALDG.3D [UR24], [UR40], desc[UR30] ;  /* 0x00001e18280075b4 */ /* 0x0003e40008011000 */
[----:B------:R-:W-:Y:S01]  /*1a00*/  UISETP.NE.AND UP0, UPT, UR21, UR5, UPT ;  /* 0x000000051500728c */ /* 0x000fe2000bf05270 */
[----:B------:R-:W-:Y:S01]  /*1a10*/  UMOV UR42, UR6 ;  /* 0x00000006002a7c82 */ /* 0x000fe20008000000 */
[----:B------:R1:W-:Y:S01]  /*1a20*/  UTMALDG.3D [UR16], [UR38], desc[UR30] ;  /* 0x00001e10260075b4 */ /* 0x0003e20008011000 */
[----:B------:R1:W-:Y:S06]  /*1a30*/  UTMALDG.3D [UR8], [UR38], desc[UR30] ;  /* 0x00001e08260075b4 */ /* 0x0003ec0008011000 */
[----:B------:R-:W-:Y:S05]  /*1a40*/  BRA.U UP0, `(.L_x_25) ;  /* 0xfffffffd00307547 */ /* 0x000fea000b83ffff */
.L_x_20:
[----:B-1----:R-:W-:Y:S01]  /*1a50*/  ULEA UR8, UR6, UR4, 0x3 ;  /* 0x0000000406087291 */ /* 0x002fe2000f8e18ff */
[----:B------:R-:W-:Y:S01]  /*1a60*/  SHF.L.U32 R2, R15, 0x1f, RZ ;  /* 0x0000001f0f027819 */ /* 0x000fe200000006ff */
[----:B------:R-:W-:Y:S01]  /*1a70*/  @!P1 SYNCS.ARRIVE.TRANS64.A1T0 RZ, [UR4+0x78], RZ ;  /* 0x000078ffffff99a7 */ /* 0x000fe20008100004 */
[----:B------:R-:W-:-:S06]  /*1a80*/  UISETP.GT.AND UP0, UPT, UR15, UR14, UPT ;  /* 0x0000000e0f00728c */ /* 0x000fcc000bf04270 */
[----:B--2---:R1:W2:Y:S03]  /*1a90*/  SYNCS.PHASECHK.TRANS64.TRYWAIT P0, [UR8+0x18], R2 ;  /* 0x00001802ff0075a7 */ /* 0x0042a60008001108 */
[----:B------:R-:W-:Y:S05]  /*1aa0*/  BRA.U !UP0, `(.L_x_26) ;  /* 0x0000000108d47547 */ /* 0x000fea000b800000 */
[----:B------:R-:W-:Y:S01]  /*1ab0*/  UIADD3 UR21, UPT, UPT, UR7, UR29, URZ ;  /* 0x0000001d07157290 */ /* 0x000fe2000fffe0ff */
[----:B------:R-:W-:-:S11]  /*1ac0*/  UMOV UR42, UR6 ;  /* 0x00000006002a7c82 */ /* 0x000fd60008000000 */
.L_x_31:
[----:B-1----:R-:W-:Y:S01]  /*1ad0*/  ULEA UR33, UR42, UR4, 0x3 ;  /* 0x000000042a217291 */ /* 0x002fe2000f8e18ff */
[----:B--2---:R-:W-:Y:S01]  /*1ae0*/  @!P5 MOV R3, 0xc000 ;  /* 0x0000c0000003d802 */ /* 0x004fe20000000f00 */
[----:B--2---:R-:W-:Y:S10]  /*1af0*/  @P0 BRA `(.L_x_27) ;  /* 0x00000000000c0947 */ /* 0x004ff40003800000 */
[----:B------:R-:W-:-:S04]  /*1b00*/  SHF.L.U32 R5, R15, 0x1f, RZ ;  /* 0x0000001f0f057819 */ /* 0x000fc800000006ff */
[----:B------:R-:W2:Y:S02]  /*1b10*/  SYNCS.PHASECHK.TRANS64.TRYWAIT P0, [UR33+0x18], R5 ;  /* 0x00001805ff0075a7 */ /* 0x000ea40008001121 */
[----:B--2---:R-:W-:Y:S05]  /*1b20*/  @!P0 BRA `(.L_x_28) ;  /* 0x0000006800388947 */ /* 0x004fea0003800000 */
.L_x_27:
[----:B------:R2:W-:Y:S01]  /*1b30*/  @!P5 SYNCS.ARRIVE.TRANS64 RZ, [UR33], R3 ;  /* 0x00000003ffffd9a7 */ /* 0x0005e20008000021 */
[----:B------:R-:W-:Y:S04]  /*1b40*/  BSSY.RECONVERGENT B0, `(.L_x_29) ;  /* 0x0000003000007945 */ /* 0x000fe80003800200 */
[----:B------:R-:W-:Y:S05]  /*1b50*/  @P4 BRA `(.L_x_30) ;  /* 0x0000000000044947 */ /* 0x000fea0003800000 */
[----:B------:R-:W-:Y:S05]  /*1b60*/  BPT.TRAP 0x1 ;  /* 0x000000040000795c */ /* 0x000fea0000300000 */
.L_x_30:
[----:B------:R-:W-:Y:S05]  /*1b70*/  BSYNC.RECONVERGENT B0 ;  /* 0x0000000000007941 */ /* 0x000fea0003800200 */
.L_x_29:
        /* <DEDUP_REMOVED lines=32> */
[----:B------:R-:W-:Y:S01]  /*1d80*/  UMOV UR10, UR26 ;  /* 0x0000001a000a7c82 */ /* 0x000fe20008000000 */
[----:B------:R-:W-:Y:S01]  /*1d90*/  UIADD3 UR29, UPT, UPT, UR29, 0x1, URZ ;  /* 0x000000011d1d7890 */ /* 0x000fe2000fffe0ff */
[----:B------:R1:W-:Y:S01]  /*1da0*/  UTMALDG.3D [UR24], [UR40], desc[UR30] ;  /* 0x00001e18280075b4 */ /* 0x0003e20008011000 */
[----:B------:R-:W-:-:S02]  /*1db0*/  UMOV UR42, UR6 ;  /* 0x00000006002a7c82 */ /* 0x000fc40008000000 */
[----:B------:R-:W-:Y:S01]  /*1dc0*/  UISETP.NE.AND UP0, UPT, UR29, UR21, UPT ;  /* 0x000000151d00728c */ /* 0x000fe2000bf05270 */
[----:B------:R1:W-:Y:S01]  /*1dd0*/  UTMALDG.3D [UR16], [UR38], desc[UR30] ;  /* 0x00001e10260075b4 */ /* 0x0003e20008011000 */
[----:B------:R1:W-:Y:S07]  /*1de0*/  UTMALDG.3D [UR8], [UR38], desc[UR30] ;  /* 0x00001e08260075b4 */ /* 0x0003ee0008011000 */
[----:B------:R-:W-:Y:S05]  /*1df0*/  BRA.U UP0, `(.L_x_31) ;  /* 0xfffffffd00347547 */ /* 0x000fea000b83ffff */
.L_x_26:
[----:B-1----:R-:W-:Y:S01]  /*1e00*/  LEA R2, R14, UR4, 0x3 ;  /* 0x000000040e027c11 */ /* 0x002fe2000f8e18ff */
[----:B------:R-:W-:Y:S01]  /*1e10*/  NOP ;  /* 0x0000000000007918 */ /* 0x000fe20000000000 */
[----:B--2---:R-:W-:Y:S02]  /*1e20*/  SHF.L.U32 R3, R12, 0x1f, RZ ;  /* 0x0000001f0c037819 */ /* 0x004fe400000006ff */
[----:B------:R-:W-:Y:S02]  /*1e30*/  LEA R4, R14, UR4, 0x4 ;  /* 0x000000040e047c11 */ /* 0x000fe4000f8e20ff */
[----:B------:R-:W1:Y:S02]  /*1e40*/  SYNCS.PHASECHK.TRANS64.TRYWAIT P0, [R2+URZ+0x80], R3 ;  /* 0x00008003020075a7 */ /* 0x000e6400080011ff */
[----:B-1----:R-:W-:Y:S05]  /*1e50*/  @!P0 BRA `(.L_x_32) ;  /* 0x0000006400848947 */ /* 0x002fea0003800000 */
.L_x_133:
[----:B------:R-:W2:Y:S01]  /*1e60*/  LDS.128 R4, [R4+0x110] ;  /* 0x0001100004047984 */ /* 0x000ea20000000c00 */
[----:B---3--:R-:W-:Y:S01]  /*1e70*/  ISETP.GE.AND P0, PT, R26, 0x1, PT ;  /* 0x000000011a00780c */ /* 0x008fe20003f06270 */
[----:B-1----:R-:W-:Y:S01]  /*1e80*/  VIADD R2, R2, 0x90 ;  /* 0x0000009002027836 */ /* 0x002fe20000000000 */
[----:B------:R-:W-:Y:S01]  /*1e90*/  @!PT LDS RZ, [RZ] ;  /* 0x00000000fffff984 */ /* 0x000fe20000000800 */
[----:B------:R-:W-:Y:S01]  /*1ea0*/  @!PT LDS RZ, [RZ] ;  /* 0x00000000fffff984 */ /* 0x000fe20000000800 */
[----:B------:R-:W-:Y:S01]  /*1eb0*/  @!PT LDS RZ, [RZ] ;  /* 0x00000000fffff984 */ /* 0x000fe20000000800 */
[----:B------:R-:W-:Y:S01]  /*1ec0*/  @!PT LDS RZ, [RZ] ;  /* 0x00000000fffff984 */ /* 0x000fe20000000800 */
[----:B------:R1:W-:Y:S06]  /*1ed0*/  MEMBAR.ALL.CTA ;  /* 0x0000000000007992 */ /* 0x0003ec0000008000 */
[----:B-1----:R-:W1:Y:S01]  /*1ee0*/  FENCE.VIEW.ASYNC.S ;  /* 0x00000000000073c6 */ /* 0x002e620000000000 */
[----:B------:R-:W-:-:S04]  /*1ef0*/  PRMT R2, RZ, 0x654, R2 ;  /* 0x00000654ff027816 */ /* 0x000fc80000000002 */
[----:B-1----:R1:W-:Y:S01]  /*1f00*/  SYNCS.ARRIVE.TRANS64.RED.A1T0 RZ, [R2+URZ], RZ ;  /* 0x000000ff02ff79a7 */ /* 0x0023e200081004ff */
[----:B--2---:R-:W-:-:S13]  /*1f10*/  LOP3.LUT P2, RZ, R6, 0x1, RZ, 0xc0, !PT ;  /* 0x0000000106ff7812 */ /* 0x004fda000784c0ff */
[----:B------:R-:W-:Y:S01]  /*1f20*/  @P2 SHF.R.U32.HI R3, RZ, 0x10, R5 ;  /* 0x00000010ff032819 */ /* 0x000fe20000011605 */
[----:B------:R-:W-:Y:S01]  /*1f30*/  VOTEU.ANY UP0, P2 ;  /* 0x0000000000ff7886 */ /* 0x000fe20001000100 */
[----:B------:R-:W-:Y:S02]  /*1f40*/  @P2 MOV R13, R4 ;  /* 0x00000004000d2202 */ /* 0x000fe40000000f00 */
[----:B------:R-:W-:Y:S02]  /*1f50*/  @P2 R2UR.BROADCAST UR8, R3 ;  /* 0x00000000030822ca */ /* 0x000fe400008e0000 */
[----:B------:R-:W-:-:S11]  /*1f60*/  @P2 LOP3.LUT R11, R5, 0xffff, RZ, 0xc0, !PT ;  /* 0x0000ffff050b2812 */ /* 0x000fd600078ec0ff */
[----:B------:R-:W-:Y:S01]  /*1f70*/  @UP0 UMOV UR36, UR8 ;  /* 0x0000000800240c82 */ /* 0x000fe20008000000 */
[----:B-1----:R-:W-:Y:S05]  /*1f80*/  @!P0 BRA `(.L_x_33) ;  /* 0x0000000000b88947 */ /* 0x002fea0003800000 */
[----:B------:R-:W4:Y:S01]  /*1f90*/  LDC.64 R4, c[0x0][0xb18] ;  /* 0x0002c600ff047b82 */ /* 0x000f220000000a00 */
[----:B------:R-:W-:-:S07]  /*1fa0*/  ISETP.NE.AND P3, PT, R26, 0x1, PT ;  /* 0x000000011a00780c */ /* 0x000fce0003f65270 */
[----:B------:R-:W1:Y:S08]  /*1fb0*/  LDC.64 R6, c[0x0][0xb10] ;  /* 0x0002c400ff067b82 */ /* 0x000e700000000a00 */
[----:B------:R-:W2:Y:S08]  /*1fc0*/  LDC R16, c[0x0][0xb20] ;  /* 0x0002c800ff107b82 */ /* 0x000eb00000000800 */
[----:B------:R-:W3:Y:S01]  /*1fd0*/  LDC R18, c[0x0][0xb0c] ;  /* 0x0002c300ff127b82 */ /* 0x000ee20000000800 */
[----:B----4-:R-:W-:Y:S01]  /*1fe0*/  IMAD.HI.U32 R17, R0, R5, RZ ;  /* 0x0000000500117227 */ /* 0x010fe200078e00ff */
[----:B------:R-:W-:-:S03]  /*1ff0*/  ISETP.NE.AND P0, PT, R4, 0x1, PT ;  /* 0x000000010400780c */ /* 0x000fc60003f05270 */
[----:B------:R-:W-:-:S03]  /*2000*/  IMAD.HI.U32 R5, R11, R5, RZ ;  /* 0x000000050b057227 */ /* 0x000fc600078e00ff */
[----:B------:R-:W4:Y:S01]  /*2010*/  LDC.64 R2, c[0x0][0xb28] ;  /* 0x0002ca00ff027b82 */ /* 0x000f220000000a00 */
[----:B-1----:R-:W-:-:S04]  /*2020*/  IMAD.HI.U32 R20, R9, R6, RZ ;  /* 0x0000000609147227 */ /* 0x002fc800078e00ff */
[----:B------:R-:W-:Y:S01]  /*2030*/  IMAD.HI.U32 R22, R13, R6, RZ ;  /* 0x000000060d167227 */ /* 0x000fe200078e00ff */
[----:B------:R-:W-:Y:S02]  /*2040*/  SHF.R.U32.HI R20, RZ, R7, R20 ;  /* 0x00000007ff147219 */ /* 0x000fe40000011614 */
[-C--:B--2---:R-:W-:Y:S02]  /*2050*/  SHF.R.U32.HI R17, RZ, R16.reuse, R17 ;  /* 0x00000010ff117219 */ /* 0x084fe40000011611 */
[----:B------:R-:W-:Y:S02]  /*2060*/  SHF.R.U32.HI R16, RZ, R16, R5 ;  /* 0x00000010ff107219 */ /* 0x000fe40000011605 */
[----:B------:R-:W-:Y:S02]  /*2070*/  SEL R17, R0, R17, !P0 ;  /* 0x0000001100117207 */ /* 0x000fe40004000000 */
[----:B------:R-:W-:Y:S02]  /*2080*/  SHF.R.U32.HI R22, RZ, R7, R22 ;  /* 0x00000007ff167219 */ /* 0x000fe40000011616 */
[----:B---3--:R-:W-:-:S02]  /*2090*/  ISETP.NE.AND P1, PT, R18, 0x1, PT ;  /* 0x000000011200780c */ /* 0x008fc40003f25270 */
[----:B------:R-:W-:Y:S02]  /*20a0*/  SEL R5, R11, R16, !P0 ;  /* 0x000000100b057207 */ /* 0x000fe40004000000 */
[----:B------:R-:W-:Y:S02]  /*20b0*/  SEL R19, R9, R20, !P1 ;  /* 0x0000001409137207 */ /* 0x000fe40004800000 */
[----:B------:R-:W-:Y:S01]  /*20c0*/  SEL R7, R13, R22, !P1 ;  /* 0x000000160d077207 */ /* 0x000fe20004800000 */
[----:B----4-:R-:W-:-:S04]  /*20d0*/  IMAD.HI.U32 R20, R17, R2, RZ ;  /* 0x0000000211147227 */ /* 0x010fc800078e00ff */
[----:B------:R-:W-:Y:S01]  /*20e0*/  IMAD.HI.U32 R6, R19, R2, RZ ;  /* 0x0000000213067227 */ /* 0x000fe200078e00ff */
[----:B------:R-:W-:-:S04]  /*20f0*/  @P3 SHF.R.U32.HI R17, RZ, R3, R20 ;  /* 0x00000003ff113219 */ /* 0x000fc80000011614 */
        /* <DEDUP_REMOVED lines=8> */
[----:B------:R-:W-:-:S04]  /*2180*/  @!P0 IMAD.HI.U32 R16, R7, R2, RZ ;  /* 0x0000000207108227 */ /* 0x000fc800078e00ff */
[----:B------:R-:W-:Y:S01]  /*2190*/  IMAD.MOV R2, RZ, RZ, -R6 ;  /* 0x000000ffff027224 */ /* 0x000fe200078e0a06 */
[----:B------:R-:W-:-:S03]  /*21a0*/  @!P0 SHF.R.U32.HI R16, RZ, R3, R16 ;  /* 0x00000003ff108219 */ /* 0x000fc60000011610 */
[----:B------:R-:W-:Y:S01]  /*21b0*/  IMAD R2, R26, R2, R5 ;  /* 0x000000021a027224 */ /* 0x000fe200078e0205 */
[----:B------:R-:W-:Y:S02]  /*21c0*/  @!P0 SEL R3, R7, R16, !P3 ;  /* 0x0000001007038207 */ /* 0x000fe40005800000 */
[----:B------:R-:W-:-:S03]  /*21d0*/  IADD3 R16, PT, PT, -R5, RZ, RZ ;  /* 0x000000ff05107210 */ /* 0x000fc60007ffe1ff */
[--C-:B------:R-:W-:Y:S02]  /*21e0*/  @!P0 IMAD.IADD R6, R6, 0x1, -R3.reuse ;  /* 0x0000000106068824 */ /* 0x100fe400078e0a03 */
[----:B------:R-:W-:Y:S01]  /*21f0*/  @!P0 IMAD R3, R2, R19, R3 ;  /* 0x0000001302038224 */ /* 0x000fe200078e0203 */
[----:B------:R-:W-:Y:S01]  /*2200*/  IADD3 R2, PT, PT, -R7, RZ, RZ ;  /* 0x000000ff07027210 */ /* 0x000fe20007ffe1ff */
[----:B------:R-:W-:Y:S02]  /*2210*/  @!P0 IMAD R5, R26, R6, R7 ;  /* 0x000000061a058224 */ /* 0x000fe400078e0207 */
[----:B------:R-:W-:Y:S02]  /*2220*/  IMAD R11, R4, R16, R11 ;  /* 0x00000010040b7224 */ /* 0x000fe400078e020b */
[----:B------:R-:W-:Y:S02]  /*2230*/  @!P0 IMAD.MOV.U32 R7, RZ, RZ, R3 ;  /* 0x000000ffff078224 */ /* 0x000fe400078e0003 */
[----:B------:R-:W-:-:S02]  /*2240*/  IMAD R2, R18, R2, R13 ;  /* 0x0000000212027224 */ /* 0x000fc400078e020d */
[----:B------:R-:W-:Y:S02]  /*2250*/  IMAD R11, R5, R4, R11 ;  /* 0x00000004050b7224 */ /* 0x000fe400078e020b */
[----:B------:R-:W-:Y:S02]  /*2260*/  IMAD R13, R7, R18, R2 ;  /* 0x00000012070d7224 */ /* 0x000fe400078e0202 */
.L_x_33:
[----:B------:R-:W1:Y:S02]  /*2270*/  LDCU UR8, c[0x0][0xb30] ;  /* 0x00016600ff0877ac */ /* 0x000e640008000800 */
[----:B-1----:R-:W-:-:S09]  /*2280*/  UISETP.NE.AND UP0, UPT, UR8, 0x1, UPT ;  /* 0x000000010800788c */ /* 0x002fd2000bf05270 */
[----:B------:R-:W-:Y:S05]  /*2290*/  BRA.U UP0, `(.L_x_34) ;  /* 0x0000000100407547 */ /* 0x000fea000b800000 */
[----:B------:R-:W1:Y:S08]  /*22a0*/  LDC.64 R4, c[0x0][0xb10] ;  /* 0x0002c400ff047b82 */ /* 0x000e700000000a00 */
[----:B------:R-:W2:Y:S08]  /*22b0*/  LDC.64 R2, c[0x0][0xb18] ;  /* 0x0002c600ff027b82 */ /* 0x000eb00000000a00 */
[----:B------:R-:W3:Y:S08]  /*22c0*/  LDC R6, c[0x0][0xb20] ;  /* 0x0002c800ff067b82 */ /* 0x000ef00000000800 */
[----:B------:R-:W4:Y:S01]  /*22d0*/  LDC R16, c[0x0][0xb0c] ;  /* 0x0002c300ff107b82 */ /* 0x000f220000000800 */
[----:B-1----:R-:W-:-:S05]  /*22e0*/  IMAD.HI.U32 R4, R13, R4, RZ ;  /* 0x000000040d047227 */ /* 0x002fca00078e00ff */
[----:B------:R-:W-:Y:S01]  /*22f0*/  SHF.R.U32.HI R4, RZ, R5, R4 ;  /* 0x00000005ff047219 */ /* 0x000fe20000011604 */
[----:B--2---:R-:W-:Y:S01]  /*2300*/  IMAD.HI.U32 R3, R11, R3, RZ ;  /* 0x000000030b037227 */ /* 0x004fe200078e00ff */
[----:B------:R-:W-:-:S04]  /*2310*/  ISETP.NE.AND P0, PT, R2, 0x1, PT ;  /* 0x000000010200780c */ /* 0x000fc80003f05270 */
[----:B---3--:R-:W-:-:S04]  /*2320*/  SHF.R.U32.HI R6, RZ, R6, R3 ;  /* 0x00000006ff067219 */ /* 0x008fc80000011603 */
[----:B------:R-:W-:Y:S02]  /*2330*/  SEL R3, R11, R6, !P0 ;  /* 0x000000060b037207 */ /* 0x000fe40004000000 */
[----:B----4-:R-:W-:-:S04]  /*2340*/  ISETP.NE.AND P1, PT, R16, 0x1, PT ;  /* 0x000000011000780c */ /* 0x010fc80003f25270 */
[----:B------:R-:W-:-:S05]  /*2350*/  SEL R4, R13, R4, !P1 ;  /* 0x000000040d047207 */ /* 0x000fca0004800000 */
[----:B------:R-:W-:Y:S02]  /*2360*/  IMAD.IADD R5, R3, 0x1, -R4 ;  /* 0x0000000103057824 */ /* 0x000fe400078e0a04 */
[----:B------:R-:W-:Y:S02]  /*2370*/  IMAD.IADD R3, R4, 0x1, -R3 ;  /* 0x0000000104037824 */ /* 0x000fe400078e0a03 */
[----:B------:R-:W-:Y:S02]  /*2380*/  IMAD R13, R5, R16, R13 ;  /* 0x00000010050d7224 */ /* 0x000fe400078e020d */
[----:B------:R-:W-:-:S07]  /*2390*/  IMAD R11, R3, R2, R11 ;  /* 0x00000002030b7224 */ /* 0x000fce00078e020b */
.L_x_34:
[----:B------:R-:W-:Y:S01]  /*23a0*/  VIADD R14, R14, 0x1 ;  /* 0x000000010e0e7836 */ /* 0x000fe20000000000 */
[----:B------:R-:W-:Y:S01]  /*23b0*/  PLOP3.LUT P1, PT, PT, PT, PT, 0x80, 0x8 ;  /* 0x000000000008781c */ /* 0x000fe20003f2f070 */
[----:B------:R-:W-:Y:S02]  /*23c0*/  IMAD.IADD R21, R13, 0x1, R68 ;  /* 0x000000010d157824 */ /* 0x000fe400078e0244 */
[----:B------:R-:W-:Y:S01]  /*23d0*/  IMAD.IADD R20, R11, 0x1, R66 ;  /* 0x000000010b147824 */ /* 0x000fe200078e0242 */
[----:B------:R-:W-:-:S04]  /*23e0*/  ISETP.NE.AND P0, PT, R14, 0x2, PT ;  /* 0x000000020e00780c */ /* 0x000fc80003f05270 */
[----:B------:R-:W-:Y:S02]  /*23f0*/  SEL R3, RZ, 0x1, P0 ;  /* 0x00000001ff037807 */ /* 0x000fe40000000000 */
[----:B------:R-:W-:Y:S02]  /*2400*/  SEL R14, R14, RZ, P0 ;  /* 0x000000ff0e0e7207 */ /* 0x000fe40000000000 */
[----:B------:R-:W-:Y:S01]  /*2410*/  LOP3.LUT R12, R12, R3, RZ, 0x3c, !PT ;  /* 0x000000030c0c7212 */ /* 0x000fe200078e3cff */
[----:B------:R-:W-:Y:S06]  /*2420*/  @P2 BRA `(.L_x_35) ;  /* 0xfffffff000402947 */ /* 0x000fec000383ffff */
[----:B------:R-:W-:Y:S01]  /*2430*/  UIADD3 UR4, UPT, UPT, UR4, 0x18, URZ ;  /* 0x0000001804047890 */ /* 0x000fe2000fffe0ff */
[----:B------:R-:W-:-:S03]  /*2440*/  SHF.L.U32 R3, R15, 0x1f, RZ ;  /* 0x0000001f0f037819 */ /* 0x000fc600000006ff */
[----:B------:R-:W-:-:S09]  /*2450*/  ULEA UR5, UR6, UR4, 0x3 ;  /* 0x0000000406057291 */ /* 0x000fd2000f8e18ff */
[----:B------:R-:W1:Y:S02]  /*2460*/  SYNCS.PHASECHK.TRANS64.TRYWAIT P0, [UR5], R3 ;  /* 0x00000003ff0075a7 */ /* 0x000e640008001105 */
[----:B-1----:R-:W-:Y:S05]  /*2470*/  @!P0 BRA `(.L_x_36) ;  /* 0x0000006000108947 */ /* 0x002fea0003800000 */
.L_x_135:
[----:B------:R-:W-:-:S04]  /*2480*/  UIADD3 UR6, UPT, UPT, UR6, 0x1, URZ ;  /* 0x0000000106067890 */ /* 0x000fc8000fffe0ff */
[----:B------:R-:W-:-:S04]  /*2490*/  UISETP.NE.AND UP0, UPT, UR6, 0x3, UPT ;  /* 0x000000030600788c */ /* 0x000fc8000bf05270 */
[----:B------:R-:W-:Y:S02]  /*24a0*/  USEL UR7, URZ, 0x1, UP0 ;  /* 0x00000001ff077887 */ /* 0x000fe40008000000 */
[----:B------:R-:W-:-:S04]  /*24b0*/  USEL UR6, UR6, URZ, UP0 ;  /* 0x000000ff06067287 */ /* 0x000fc80008000000 */
[----:B------:R-:W-:Y:S01]  /*24c0*/  ULEA UR5, UR6, UR4, 0x3 ;  /* 0x0000000406057291 */ /* 0x000fe2000f8e18ff */
[----:B------:R-:W-:-:S04]  /*24d0*/  LOP3.LUT R15, R15, UR7, RZ, 0x3c, !PT ;  /* 0x000000070f0f7c12 */ /* 0x000fc8000f8e3cff */
[----:B-1----:R-:W-:-:S04]  /*24e0*/  SHF.L.U32 R3, R15, 0x1f, RZ ;  /* 0x0000001f0f037819 */ /* 0x002fc800000006ff */
[----:B------:R-:W1:Y:S02]  /*24f0*/  SYNCS.PHASECHK.TRANS64.TRYWAIT P0, [UR5], R3 ;  /* 0x00000003ff0075a7 */ /* 0x000e640008001105 */
[----:B-1----:R-:W-:Y:S05]  /*2500*/  @!P0 BRA `(.L_x_37) ;  /* 0x0000006000048947 */ /* 0x002fea0003800000 */
.L_x_137:
[----:B------:R-:W-:-:S04]  /*2510*/  UIADD3 UR6, UPT, UPT, UR6, 0x1, URZ ;  /* 0x0000000106067890 */ /* 0x000fc8000fffe0ff */
[----:B------:R-:W-:-:S04]  /*2520*/  UISETP.NE.AND UP0, UPT, UR6, 0x3, UPT ;  /* 0x000000030600788c */ /* 0x000fc8000bf05270 */
[----:B------:R-:W-:Y:S02]  /*2530*/  USEL UR5, URZ, 0x1, UP0 ;  /* 0x00000001ff057887 */ /* 0x000fe40008000000 */
[----:B------:R-:W-:-:S04]  /*2540*/  USEL UR6, UR6, URZ, UP0 ;  /* 0x000000ff06067287 */ /* 0x000fc80008000000 */
[----:B------:R-:W-:Y:S01]  /*2550*/  ULEA UR6, UR6, UR4, 0x3 ;  /* 0x0000000406067291 */ /* 0x000fe2000f8e18ff */
[----:B-1----:R-:W-:-:S04]  /*2560*/  LOP3.LUT R3, R15, UR5, RZ, 0x3c, !PT ;  /* 0x000000050f037c12 */ /* 0x002fc8000f8e3cff */
[----:B------:R-:W-:Y:S01]  /*2570*/  SHF.L.U32 R3, R3, 0x1f, RZ ;  /* 0x0000001f03037819 */ /* 0x000fe200000006ff */
[----:B----4-:R-:W-:-:S07]  /*2580*/  IMAD.U32 R0, RZ, RZ, UR6 ;  /* 0x00000006ff007e24 */ /* 0x010fce000f8e00ff */
.L_x_38:
[----:B-1----:R1:W2:Y:S02]  /*2590*/  SYNCS.PHASECHK.TRANS64.TRYWAIT P0, [R0+URZ], R3 ;  /* 0x00000003000075a7 */ /* 0x0022a400080011ff */
[----:B--2---:R-:W-:Y:S05]  /*25a0*/  @!P0 NANOSLEEP.SYNCS 0x989680 ;  /* 0x009896800000895d */ /* 0x004fea0003900000 */
[----:B------:R-:W2:Y:S02]  /*25b0*/  @!P0 SYNCS.PHASECHK.TRANS64 P0, [R0+URZ], R3 ;  /* 0x00000003000085a7 */ /* 0x000ea400080010ff */
[----:B--2---:R-:W-:Y:S05]  /*25c0*/  @P0 EXIT ;  /* 0x000000000000094d */ /* 0x004fea0003800000 */
[----:B------:R-:W-:Y:S05]  /*25d0*/  BRA `(.L_x_38) ;  /* 0xfffffffc00ec7947 */ /* 0x000fea000383ffff */
.L_x_17:
[----:B------:R-:W-:-:S04]  /*25e0*/  UISETP.NE.AND UP1, UPT, UR37, URZ, UPT ;  /* 0x000000ff2500728c */ /* 0x000fc8000bf25270 */
[----:B------:R-:W-:-:S09]  /*25f0*/  UISETP.NE.OR UP1, UPT, UR8, 0x1, UP1 ;  /* 0x000000010800788c */ /* 0x000fd20008f25670 */
[----:B------:R-:W-:Y:S05]  /*2600*/  BRA.U UP1, `(.L_x_39) ;  /* 0x0000000501487547 */ /* 0x000fea000b800000 */
[----:B------:R-:W-:Y:S01]  /*2610*/  ISETP.NE.AND P2, PT, R2, RZ, PT ;  /* 0x000000ff0200720c */ /* 0x000fe20003f45270 */
[----:B------:R-:W-:Y:S01]  /*2620*/  IMAD.MOV.U32 R12, RZ, RZ, 0x1 ;  /* 0x00000001ff0c7424 */ /* 0x000fe200078e00ff */
[----:B------:R-:W-:Y:S02]  /*2630*/  CS2R R10, SRZ ;  /* 0x00000000000a7805 */ /* 0x000fe4000001ff00 */
[----:B------:R-:W-:Y:S01]  /*2640*/  CS2R R8, SRZ ;  /* 0x0000000000087805 */ /* 0x000fe2000001ff00 */
[----:B------:R-:W-:Y:S01]  /*2650*/  UMOV UR4, 0x400 ;  /* 0x0000040000047882 */ /* 0x000fe20000000000 */
[----:B------:R-:W-:Y:S01]  /*2660*/  UMOV UR6, URZ ;  /* 0x000000ff00067c82 */ /* 0x000fe20008000000 */
[----:B------:R-:W-:-:S12]  /*2670*/  ULEA UR37, UR37, UR4, 0x18 ;  /* 0x0000000425257291 */ /* 0x000fd8000f8ec0ff */
.L_x_43:
[----:B------:R-:W-:Y:S02]  /*2680*/  LEA R0, R8, UR37, 0x3 ;  /* 0x0000002508007c11 */ /* 0x000fe4000f8e18ff */
[----:B------:R-:W-:-:S03]  /*2690*/  SHF.L.U32 R5, R9, 0x1f, RZ ;  /* 0x0000001f09057819 */ /* 0x000fc600000006ff */
[----:B------:R-:W-:Y:S01]  /*26a0*/  VIADD R4, R0, 0xf0 ;  /* 0x000000f000047836 */ /* 0x000fe20000000000 */
[----:B------:R-:W1:Y:S02]  /*26b0*/  SYNCS.PHASECHK.TRANS64.TRYWAIT P0, [R0+URZ+0xe0], R5 ;  /* 0x0000e005000075a7 */ /* 0x000e6400080011ff */
[----:B-1----:R-:W-:Y:S05]  /*26c0*/  @!P0 BRA `(.L_x_40) ;  /* 0x0000005c00ac8947 */ /* 0x002fea0003800000 */
.L_x_138:
[----:B------:R-:W-:Y:S01]  /*26d0*/  ULEA UR5, UR6, UR37, 0x3 ;  /* 0x0000002506057291 */ /* 0x000fe2000f8e18ff */
[----:B------:R-:W-:Y:S02]  /*26e0*/  PRMT R4, RZ, 0x654, R4 ;  /* 0x00000654ff047816 */ /* 0x000fe40000000004 */
[----:B-1----:R-:W-:Y:S01]  /*26f0*/  SHF.L.U32 R5, R12, 0x1f, RZ ;  /* 0x0000001f0c057819 */ /* 0x002fe200000006ff */
[----:B------:R-:W-:Y:S01]  /*2700*/  UIADD3 UR4, UPT, UPT, UR5, 0x80, URZ ;  /* 0x0000008005047890 */ /* 0x000fe2000fffe0ff */
[----:B------:R1:W-:Y:S05]  /*2710*/  SYNCS.ARRIVE.TRANS64.RED.A1T0 RZ, [R4+URZ], RZ ;  /* 0x000000ff04ff79a7 */ /* 0x0003ea00081004ff */
[----:B------:R-:W-:Y:S01]  /*2720*/  IMAD.U32 R7, RZ, RZ, UR4 ;  /* 0x00000004ff077e24 */ /* 0x000fe2000f8e00ff */
[----:B------:R-:W2:Y:S04]  /*2730*/  SYNCS.PHASECHK.TRANS64.TRYWAIT P0, [UR5+0x90], R5 ;  /* 0x00009005ff0075a7 */ /* 0x000ea80008001105 */
[----:B------:R-:W-:Y:S01]  /*2740*/  PRMT R6, R2, 0x654, R7 ;  /* 0x0000065402067816 */ /* 0x000fe20000000007 */
[----:B-1----:R-:W-:Y:S01]  /*2750*/  @!P2 IMAD.MOV.U32 R4, RZ, RZ, 0x10 ;  /* 0x00000010ff04a424 */ /* 0x002fe200078e00ff */
[----:B--2---:R-:W-:Y:S06]  /*2760*/  @!P0 BRA `(.L_x_41) ;  /* 0x0000005c00988947 */ /* 0x004fec0003800000 */
.L_x_140:
[----:B------:R-:W-:Y:S01]  /*2770*/  ULEA UR4, UR6, UR37, 0x4 ;  /* 0x0000002506047291 */ /* 0x000fe2000f8e20ff */
[----:B------:R-:W-:Y:S01]  /*2780*/  SEL R3, R6, R3, !P2 ;  /* 0x0000000306037207 */ /* 0x000fe20005000000 */
[----:B------:R-:W-:Y:S01]  /*2790*/  UIADD3 UR5, UPT, UPT, UR5, 0x80, URZ ;  /* 0x0000008005057890 */ /* 0x000fe2000fffe0ff */
[----:B-1----:R-:W-:Y:S01]  /*27a0*/  LEA R0, R11, UR37, 0x3 ;  /* 0x000000250b007c11 */ /* 0x002fe2000f8e18ff */
[----:B------:R-:W-:Y:S01]  /*27b0*/  UIADD3 UR4, UPT, UPT, UR4, 0x110, URZ ;  /* 0x0000011004047890 */ /* 0x000fe2000fffe0ff */
[----:B------:R-:W-:Y:S01]  /*27c0*/  SHF.L.U32 R5, R10, 0x1f, RZ ;  /* 0x0000001f0a057819 */ /* 0x000fe200000006ff */
[----:B------:R1:W-:Y:S01]  /*27d0*/  @!P2 SYNCS.ARRIVE.TRANS64.RED RZ, [R3+URZ], R4 ;  /* 0x0000000403ffa9a7 */ /* 0x0003e200080004ff */
[----:B------:R-:W-:Y:S01]  /*27e0*/  UIADD3 UR6, UPT, UPT, UR6, 0x1, URZ ;  /* 0x0000000106067890 */ /* 0x000fe2000fffe0ff */
[----:B------:R-:W-:-:S03]  /*27f0*/  VIADD R8, R8, 0x1 ;  /* 0x0000000108087836 */ /* 0x000fc60000000000 */
[----:B------:R-:W-:Y:S02]  /*2800*/  UISETP.NE.AND UP0, UPT, UR6, 0x2, UPT ;  /* 0x000000020600788c */ /* 0x000fe4000bf05270 */
[----:B------:R-:W-:Y:S06]  /*2810*/  UGETNEXTWORKID.BROADCAST [UR4], [UR5] ;  /* 0x00000000040073ca */ /* 0x000fec0008000100 */
[----:B------:R-:W-:Y:S01]  /*2820*/  USEL UR4, URZ, 0x1, UP0 ;  /* 0x00000001ff047887 */ /* 0x000fe20008000000 */
[----:B------:R-:W-:Y:S01]  /*2830*/  ISETP.NE.AND P0, PT, R8, 0x2, PT ;  /* 0x000000020800780c */ /* 0x000fe20003f05270 */
[----:B------:R-:W-:Y:S01]  /*2840*/  USEL UR6, UR6, URZ, UP0 ;  /* 0x000000ff06067287 */ /* 0x000fe20008000000 */
[----:B------:R-:W2:Y:S03]  /*2850*/  SYNCS.PHASECHK.TRANS64.TRYWAIT P1, [R0+URZ+0x80], R5 ;  /* 0x00008005000075a7 */ /* 0x000ea600080211ff */
[----:B------:R-:W-:Y:S01]  /*2860*/  LOP3.LUT R12, R12, UR4, RZ, 0x3c, !PT ;  /* 0x000000040c0c7c12 */ /* 0x000fe2000f8e3cff */
[----:B-12---:R-:W-:Y:S07]  /*2870*/  @!P1 BRA `(.L_x_42) ;  /* 0x0000005c006c9947 */ /* 0x006fee0003800000 */
.L_x_141:
[C---:B------:R-:W-:Y:S01]  /*2880*/  LEA R4, R11.reuse, UR37, 0x4 ;  /* 0x000000250b047c11 */ /* 0x040fe2000f8e20ff */
[----:B-1----:R-:W-:Y:S01]  /*2890*/  VIADD R0, R0, 0x90 ;  /* 0x0000009000007836 */ /* 0x002fe20000000000 */
[----:B------:R-:W-:Y:S01]  /*28a0*/  SEL R8, R8, RZ, P0 ;  /* 0x000000ff08087207 */ /* 0x000fe20000000000 */
[----:B------:R-:W-:-:S03]  /*28b0*/  VIADD R11, R11, 0x1 ;  /* 0x000000010b0b7836 */ /* 0x000fc60000000000 */
[----:B------:R-:W1:Y:S01]  /*28c0*/  LDS.128 R4, [R4+0x110] ;  /* 0x0001100004047984 */ /* 0x000e620000000c00 */
[----:B------:R-:W-:Y:S02]  /*28d0*/  PRMT R0, RZ, 0x654, R0 ;  /* 0x00000654ff007816 */ /* 0x000fe40000000000 */
[C---:B------:R-:W-:Y:S01]  /*28e0*/  ISETP.NE.AND P1, PT, R11.reuse, 0x2, PT ;  /* 0x000000020b00780c */ /* 0x040fe20003f25270 */
[----:B------:R-:W-:Y:S01]  /*28f0*/  @!PT LDS RZ, [RZ] ;  /* 0x00000000fffff984 */ /* 0x000fe20000000800 */
[----:B------:R-:W-:Y:S01]  /*2900*/  @!PT LDS RZ, [RZ] ;  /* 0x00000000fffff984 */ /* 0x000fe20000000800 */
[----:B------:R-:W-:Y:S01]  /*2910*/  @!PT LDS RZ, [RZ] ;  /* 0x00000000fffff984 */ /* 0x000fe20000000800 */
[----:B------:R-:W-:Y:S01]  /*2920*/  @!PT LDS RZ, [RZ] ;  /* 0x00000000fffff984 */ /* 0x000fe20000000800 */
[----:B------:R2:W-:Y:S06]  /*2930*/  MEMBAR.ALL.CTA ;  /* 0x0000000000007992 */ /* 0x0005ec0000008000 */
[----:B--2---:R-:W2:Y:S01]  /*2940*/  FENCE.VIEW.ASYNC.S ;  /* 0x00000000000073c6 */ /* 0x004ea20000000000 */
[----:B------:R-:W-:Y:S01]  /*2950*/  SEL R11, R11, RZ, P1 ;  /* 0x000000ff0b0b7207 */ /* 0x000fe20000800000 */
[----:B--2---:R2:W-:Y:S01]  /*2960*/  SYNCS.ARRIVE.TRANS64.RED.A1T0 RZ, [R0+URZ], RZ ;  /* 0x000000ff00ff79a7 */ /* 0x0045e200081004ff */
[----:B-1----:R-:W-:-:S02]  /*2970*/  LOP3.LUT P3, RZ, R6, 0x1, RZ, 0xc0, !PT ;  /* 0x0000000106ff7812 */ /* 0x002fc4000786c0ff */
[----:B------:R-:W-:-:S04]  /*2980*/  SEL R5, RZ, 0x1, P1 ;  /* 0x00000001ff057807 */ /* 0x000fc80000800000 */
[----:B------:R-:W-:Y:S02]  /*2990*/  LOP3.LUT R10, R10, R5, RZ, 0x3c, !PT ;  /* 0x000000050a0a7212 */ /* 0x000fe400078e3cff */
[----:B--2---:R-:W-:-:S04]  /*29a0*/  SEL R0, RZ, 0x1, P0 ;  /* 0x00000001ff007807 */ /* 0x004fc80000000000 */
[----:B------:R-:W-:Y:S01]  /*29b0*/  LOP3.LUT R9, R9, R0, RZ, 0x3c, !PT ;  /* 0x0000000009097212 */ /* 0x000fe200078e3cff */
[----:B------:R-:W-:Y:S06]  /*29c0*/  @P3 BRA `(.L_x_43) ;  /* 0xfffffffc002c3947 */ /* 0x000fec000383ffff */
[----:B------:R-:W-:Y:S01]  /*29d0*/  ULEA UR5, UR6, UR37, 0x3 ;  /* 0x0000002506057291 */ /* 0x000fe2000f8e18ff */
[----:B------:R-:W-:-:S08]  /*29e0*/  SHF.L.U32 R3, R12, 0x1f, RZ ;  /* 0x0000001f0c037819 */ /* 0x000fd000000006ff */
[----:B------:R-:W1:Y:S02]  /*29f0*/  SYNCS.PHASECHK.TRANS64 P0, [UR5+0x90], R3 ;  /* 0x00009003ff0075a7 */ /* 0x000e640008001005 */
[----:B-1----:R-:W-:Y:S05]  /*2a00*/  @P0 BRA `(.L_x_44) ;  /* 0x0000000000080947 */ /* 0x002fea0003800000 */
[----:B------:R-:W1:Y:S02]  /*2a10*/  SYNCS.PHASECHK.TRANS64.TRYWAIT P0, [UR5+0x90], R3 ;  /* 0x00009003ff0075a7 */ /* 0x000e640008001105 */
[----:B-1----:R-:W-:Y:S05]  /*2a20*/  @!P0 BRA `(.L_x_45) ;  /* 0x0000005c00148947 */ /* 0x002fea0003800000 */
.L_x_44:
[----:B------:R-:W-:-:S04]  /*2a30*/  UIADD3 UR4, UPT, UPT, UR6, 0x1, URZ ;  /* 0x0000000106047890 */ /* 0x000fc8000fffe0ff */
[----:B------:R-:W-:-:S04]  /*2a40*/  UISETP.NE.AND UP0, UPT, UR4, 0x2, UPT ;  /* 0x000000020400788c */ /* 0x000fc8000bf05270 */
[----:B------:R-:W-:Y:S02]  /*2a50*/  USEL UR7, URZ, 0x1, UP0 ;  /* 0x00000001ff077887 */ /* 0x000fe40008000000 */
[----:B------:R-:W-:-:S04]  /*2a60*/  USEL UR4, UR4, URZ, UP0 ;  /* 0x000000ff04047287 */ /* 0x000fc80008000000 */
[----:B------:R-:W-:Y:S01]  /*2a70*/  ULEA UR4, UR4, UR37, 0x3 ;  /* 0x0000002504047291 */ /* 0x000fe2000f8e18ff */
[----:B-1----:R-:W-:-:S04]  /*2a80*/  LOP3.LUT R3, R12, UR7, RZ, 0x3c, !PT ;  /* 0x000000070c037c12 */ /* 0x002fc8000f8e3cff */
[----:B------:R-:W-:-:S04]  /*2a90*/  SHF.L.U32 R0, R3, 0x1f, RZ ;  /* 0x0000001f03007819 */ /* 0x000fc800000006ff */
[----:B------:R-:W1:Y:S02]  /*2aa0*/  SYNCS.PHASECHK.TRANS64 P0, [UR4+0x90], R0 ;  /* 0x00009000ff0075a7 */ /* 0x000e640008001004 */
[----:B-1----:R-:W-:Y:S05]  /*2ab0*/  @P0 EXIT ;  /* 0x000000000000094d */ /* 0x002fea0003800000 */
[----:B------:R-:W-:Y:S02]  /*2ac0*/  SHF.L.U32 R3, R3, 0x1f, RZ ;  /* 0x0000001f03037819 */ /* 0x000fe400000006ff */
[----:B------:R-:W-:-:S07]  /*2ad0*/  MOV R0, UR4 ;  /* 0x0000000400007c02 */ /* 0x000fce0008000f00 */
.L_x_46:
[----:B-1----:R1:W2:Y:S02]  /*2ae0*/  SYNCS.PHASECHK.TRANS64.TRYWAIT P0, [R0+URZ+0x90], R3 ;  /* 0x00009003000075a7 */ /* 0x0022a400080011ff */
[----:B--2---:R-:W-:Y:S05]  /*2af0*/  @!P0 NANOSLEEP.SYNCS 0x989680 ;  /* 0x009896800000895d */ /* 0x004fea0003900000 */
[----:B------:R-:W2:Y:S02]  /*2b00*/  @!P0 SYNCS.PHASECHK.TRANS64 P0, [R0+URZ+0x90], R3 ;  /* 0x00009003000085a7 */ /* 0x000ea400080010ff */
[----:B--2---:R-:W-:Y:S05]  /*2b10*/  @P0 EXIT ;  /* 0x000000000000094d */ /* 0x004fea0003800000 */
[----:B------:R-:W-:Y:S05]  /*2b20*/  BRA `(.L_x_46) ;  /* 0xfffffffc00ec7947 */ /* 0x000fea000383ffff */
.L_x_39:
[----:B------:R-:W-:-:S09]  /*2b30*/  UISETP.NE.AND UP1, UPT, UR8, URZ, UPT ;  /* 0x000000ff0800728c */ /* 0x000fd2000bf25270 */
[----:B------:R-:W-:Y:S05]  /*2b40*/  BRA.U UP1, `(.L_x_47) ;  /* 0x0000001101247547 */ /* 0x000fea000b800000 */
[----:B------:R-:W-:Y:S01]  /*2b50*/  UMOV UR4, 0x40 ;  /* 0x0000004000047882 */ /* 0x000fe20000000000 */
[----:B------:R-:W-:Y:S01]  /*2b60*/  NOP ;  /* 0x0000000000007918 */ /* 0x000fe20000000000 */
[----:B------:R-:W-:Y:S01]  /*2b70*/  ULEA UR4, UR37, UR4, 0x18 ;  /* 0x0000000425047291 */ /* 0x000fe2000f8ec0ff */
[----:B------:R-:W-:Y:S02]  /*2b80*/  UMOV UR5, 0x400 ;  /* 0x0000040000057882 */ /* 0x000fe40000000000 */
[----:B------:R-:W-:-:S06]  /*2b90*/  ULEA UR37, UR37, UR5, 0x18 ;  /* 0x0000000525257291 */ /* 0x000fcc000f8ec0ff */
[----:B------:R-:W1:Y:S02]  /*2ba0*/  LDS.U8 R0, [UR4+0x1c] ;  /* 0x00001c04ff007984 */ /* 0x000e640008000000 */
[----:B-1----:R-:W-:-:S13]  /*2bb0*/  ISETP.NE.AND P0, PT, R0, RZ, PT ;  /* 0x000000ff0000720c */ /* 0x002fda0003f05270 */
[----:B------:R-:W-:Y:S05]  /*2bc0*/  @P0 BRA `(.L_x_48) ;  /* 0x0000000000580947 */ /* 0x000fea0003800000 */
[----:B------:R-:W-:-:S13]  /*2bd0*/  ELECT P0, URZ, PT ;  /* 0x0000000000ff782f */ /* 0x000fda0003800000 */
[----:B------:R-:W-:Y:S05]  /*2be0*/  @!P0 BRA `(.L_x_49) ;  /* 0x0000000000608947 */ /* 0x000fea0003800000 */
[----:B------:R-:W-:Y:S01]  /*2bf0*/  UMOV UR5, 0x10 ;  /* 0x0000001000057882 */ /* 0x000fe20000000000 */
[----:B------:R-:W-:Y:S01]  /*2c00*/  HFMA2 R0, -RZ, RZ, 0, 5.9604644775390625e-08 ;  /* 0x00000001ff007431 */ /* 0x000fe200000001ff */
[----:B------:R-:W-:-:S03]  /*2c10*/  MOV R2, 0xffff ;  /* 0x0000ffff00027802 */ /* 0x000fc60000000f00 */
[----:B------:R-:W-:Y:S04]  /*2c20*/  DEPBAR.LE SB1, 0x36 ;  /* 0x00009d800000791a */ /* 0x000fe80000000000 */
[----:B------:R-:W1:Y:S02]  /*2c30*/  UTCATOMSWS.FIND_AND_SET.ALIGN UP0, UR5, UR5 ;  /* 0x00000005000575e3 */ /* 0x000e640008000800 */
[----:B-1----:R-:W-:Y:S01]  /*2c40*/  MOV R3, UR5 ;  /* 0x0000000500037c02 */ /* 0x002fe20008000f00 */
[----:B------:R-:W-:Y:S06]  /*2c50*/  BRA.U UP0, `(.L_x_50) ;  /* 0x0000000100187547 */ /* 0x000fec000b800000 */
.L_x_51:
[----:B------:R-:W-:Y:S05]  /*2c60*/  NANOSLEEP 0x64 ;  /* 0x000000640000795d */ /* 0x000fea0003800000 */
[----:B------:R-:W-:-:S05]  /*2c70*/  UMOV UR5, 0x10 ;  /* 0x0000001000057882 */ /* 0x000fca0000000000 */
[----:B------:R-:W-:Y:S04]  /*2c80*/  DEPBAR.LE SB1, 0x36 ;  /* 0x00009d800000791a */ /* 0x000fe80000000000 */
[----:B------:R-:W1:Y:S02]  /*2c90*/  UTCATOMSWS.FIND_AND_SET.ALIGN UP0, UR5, UR5 ;  /* 0x00000005000575e3 */ /* 0x000e640008000800 */
[----:B-1----:R-:W-:Y:S01]  /*2ca0*/  MOV R3, UR5 ;  /* 0x0000000500037c02 */ /* 0x002fe20008000f00 */
[----:B------:R-:W-:Y:S05]  /*2cb0*/  BRA.U !UP0, `(.L_x_51) ;  /* 0xfffffffd08e87547 */ /* 0x000fea000b83ffff */
.L_x_50:
[-C--:B------:R-:W-:Y:S02]  /*2cc0*/  SHF.L.U32 R2, R2, R3.reuse, RZ ;  /* 0x0000000302027219 */ /* 0x080fe400000006ff */
[----:B------:R-:W-:Y:S01]  /*2cd0*/  SHF.L.U32 R0, R0, R3, RZ ;  /* 0x0000000300007219 */ /* 0x000fe200000006ff */
[----:B------:R-:W-:Y:S02]  /*2ce0*/  IMAD.SHL.U32 R3, R3, 0x20, RZ ;  /* 0x0000002003037824 */ /* 0x000fe400078e00ff */
[----:B------:R1:W-:Y:S04]  /*2cf0*/  ATOMS.OR RZ, [UR4+0x14], R2 ;  /* 0x00001402ffff798c */ /* 0x0003e8000b000004 */
[----:B------:R1:W-:Y:S04]  /*2d00*/  ATOMS.OR RZ, [UR4+0x18], R0 ;  /* 0x00001800ffff798c */ /* 0x0003e8000b000004 */
[----:B------:R1:W-:Y:S01]  /*2d10*/  STS [UR37+0x130], R3 ;  /* 0x00013003ff007988 */ /* 0x0003e20008000825 */
[----:B------:R-:W-:Y:S05]  /*2d20*/  BRA `(.L_x_49) ;  /* 0x0000000000107947 */ /* 0x000fea0003800000 */
.L_x_48:
[----:B------:R-:W-:Y:S02]  /*2d30*/  MOV R0, 0xffffffff ;  /* 0xffffffff00007802 */ /* 0x000fe40000000f00 */
[----:B------:R-:W-:-:S03]  /*2d40*/  MOV R2, 0x2d70 ;  /* 0x00002d7000027802 */ /* 0x000fc60000000f00 */
[----:B------:R1:W-:Y:S04]  /*2d50*/  STS [UR37+0x130], R0 ;  /* 0x00013000ff007988 */ /* 0x0003e80008000825 */
[----:B-1-3-5:R-:W-:Y:S05]  /*2d60*/  CALL.REL.NOINC `($__internal_1_$__cuda_sm10x_tcgen05_guardrail_trap_phase_invalid_during_alloc) ;  /* 0x00000060005c7944 */ /* 0x02afea0003c00000 */
.L_x_49:
[----:B------:R-:W-:Y:S05]  /*2d70*/  WARPSYNC.ALL ;  /* 0x0000000000007948 */ /* 0x000fea0003800000 */
[----:B------:R-:W2:Y:S01]  /*2d80*/  S2UR UR5, SR_CgaCtaId ;  /* 0x00000000000579c3 */ /* 0x000ea20000008800 */
[----:B------:R-:W-:Y:S01]  /*2d90*/  UMOV UR4, 0x400 ;  /* 0x0000040000047882 */ /* 0x000fe20000000000 */
[----:B------:R-:W-:-:S06]  /*2da0*/  NOP ;  /* 0x0000000000007918 */ /* 0x000fcc0000000000 */
[----:B------:R-:W-:Y:S06]  /*2db0*/  BAR.ARV 0x6, 0xa0 ;  /* 0x0182800000007b1d */ /* 0x000fec0000002000 */
[----:B------:R-:W4:Y:S01]  /*2dc0*/  LDCU UR7, c[0x0][0x38c] ;  /* 0x00007180ff0777ac */ /* 0x000f220008000800 */
[----:B------:R-:W-:Y:S01]  /*2dd0*/  IMAD.MOV.U32 R11, RZ, RZ, 0x1 ;  /* 0x00000001ff0b7424 */ /* 0x000fe200078e00ff */
[----:B------:R-:W-:Y:S01]  /*2de0*/  CS2R R8, SRZ ;  /* 0x0000000000087805 */ /* 0x000fe2000001ff00 */
[----:B------:R-:W-:Y:S01]  /*2df0*/  IMAD.MOV.U32 R10, RZ, RZ, RZ ;  /* 0x000000ffff0a7224 */ /* 0x000fe200078e00ff */
[----:B------:R-:W3:Y:S01]  /*2e00*/  LDCU UR6, c[0x0][0x38c] ;  /* 0x00007180ff0677ac */ /* 0x000ee20008000800 */
[----:B------:R-:W-:Y:S01]  /*2e10*/  UMOV UR15, URZ ;  /* 0x000000ff000f7c82 */ /* 0x000fe20008000000 */
[----:B------:R-:W-:Y:S01]  /*2e20*/  UMOV UR14, URZ ;  /* 0x000000ff000e7c82 */ /* 0x000fe20008000000 */
[----:B--2---:R-:W-:Y:S01]  /*2e30*/  ULEA UR5, UR5, UR4, 0x18 ;  /* 0x0000000405057291 */ /* 0x004fe2000f8ec0ff */
[----:B------:R-:W-:Y:S01]  /*2e40*/  UMOV UR32, 0x0 ;  /* 0x0000000000207882 */ /* 0x000fe20000000000 */
[----:B------:R-:W-:-:S02]  /*2e50*/  UMOV UR33, 0x8100910 ;  /* 0x0810091000217882 */ /* 0x000fc40000000000 */
[----:B------:R-:W-:Y:S02]  /*2e60*/  UIADD3 UR9, UPT, UPT, UR5, 0x8400, URZ ;  /* 0x0000840005097890 */ /* 0x000fe4000fffe0ff */
[----:B------:R-:W-:Y:S02]  /*2e70*/  UIADD3 UR10, UPT, UPT, UR5, 0x20400, URZ ;  /* 0x00020400050a7890 */ /* 0x000fe4000fffe0ff */
[----:B----4-:R-:W-:Y:S01]  /*2e80*/  UIADD3 UR7, UPT, UPT, UR7, 0x3f, URZ ;  /* 0x0000003f07077890 */ /* 0x010fe2000fffe0ff */
[----:B-1----:R-:W1:Y:S01]  /*2e90*/  LDS R0, [UR5+0x130] ;  /* 0x00013005ff007984 */ /* 0x002e620008000800 */
[----:B------:R-:W-:Y:S02]  /*2ea0*/  USHF.R.U32.HI UR9, URZ, 0x4, UR9 ;  /* 0x00000004ff097899 */ /* 0x000fe40008011609 */
[----:B------:R-:W-:Y:S02]  /*2eb0*/  USHF.R.S32.HI UR4, URZ, 0x1f, UR7 ;  /* 0x0000001fff047899 */ /* 0x000fe40008011407 */
[----:B------:R-:W-:-:S02]  /*2ec0*/  USHF.R.U32.HI UR10, URZ, 0x4, UR10 ;  /* 0x00000004ff0a7899 */ /* 0x000fc4000801160a */
[----:B------:R-:W-:Y:S02]  /*2ed0*/  ULEA.HI UR4, UR4, UR7, URZ, 0x6 ;  /* 0x0000000704047291 */ /* 0x000fe4000f8f30ff */
[----:B------:R-:W-:Y:S02]  /*2ee0*/  ULOP3.LUT UR9, UR9, 0x3fff, URZ, 0xc0, !UPT ;  /* 0x00003fff09097892 */ /* 0x000fe4000f8ec0ff */
[----:B------:R-:W-:Y:S02]  /*2ef0*/  USHF.R.S32.HI UR4, URZ, 0x6, UR4 ;  /* 0x00000006ff047899 */ /* 0x000fe40008011404 */
[----:B------:R-:W-:Y:S02]  /*2f00*/  ULOP3.LUT UR10, UR10, 0x3fff, URZ, 0xc0, !UPT ;  /* 0x00003fff0a0a7892 */ /* 0x000fe4000f8ec0ff */
[----:B------:R-:W-:Y:S01]  /*2f10*/  UISETP.LT.AND UP0, UPT, UR4, 0x1, UPT ;  /* 0x000000010400788c */ /* 0x000fe2000bf01270 */
[----:B------:R-:W-:Y:S01]  /*2f20*/  UMOV UR30, 0x0 ;  /* 0x00000000001e7882 */ /* 0x000fe20000000000 */
[----:B------:R-:W-:-:S02]  /*2f30*/  UMOV UR31, 0x8100910 ;  /* 0x08100910001f7882 */ /* 0x000fc40000000000 */
[----:B------:R-:W-:Y:S01]  /*2f40*/  USEL UR8, UR4, 0x1, !UP0 ;  /* 0x0000000104087887 */ /* 0x000fe2000c000000 */
[----:B------:R-:W-:Y:S01]  /*2f50*/  UMOV UR28, 0x0 ;  /* 0x00000000001c7882 */ /* 0x000fe20000000000 */
[----:B------:R-:W-:Y:S01]  /*2f60*/  UMOV UR29, 0x8100910 ;  /* 0x08100910001d7882 */ /* 0x000fe20000000000 */
[----:B------:R-:W-:Y:S01]  /*2f70*/  UMOV UR26, 0x0 ;  /* 0x00000000001a7882 */ /* 0x000fe20000000000 */
[----:B------:R-:W-:Y:S01]  /*2f80*/  UMOV UR27, 0x8100910 ;  /* 0x08100910001b7882 */ /* 0x000fe20000000000 */
[----:B------:R-:W-:Y:S01]  /*2f90*/  UMOV UR24, 0x0 ;  /* 0x0000000000187882 */ /* 0x000fe20000000000 */
[----:B------:R-:W-:Y:S01]  /*2fa0*/  UMOV UR25, 0x8100910 ;  /* 0x0810091000197882 */ /* 0x000fe20000000000 */
[----:B------:R-:W-:Y:S01]  /*2fb0*/  UMOV UR22, 0x0 ;  /* 0x0000000000167882 */ /* 0x000fe20000000000 */
[----:B------:R-:W-:Y:S01]  /*2fc0*/  UMOV UR23, 0x8100910 ;  /* 0x0810091000177882 */ /* 0x000fe20000000000 */
[----:B------:R-:W-:Y:S02]  /*2fd0*/  ULOP3.LUT UR9, UR9, 0x10000, URZ, 0xfc, !UPT ;  /* 0x0001000009097892 */ /* 0x000fe4000f8efcff */
[----:B------:R-:W-:-:S02]  /*2fe0*/  ULOP3.LUT UR10, UR10, 0x10000, URZ, 0xfc, !UPT ;  /* 0x000100000a0a7892 */ /* 0x000fc4000f8efcff */
[----:B------:R-:W-:Y:S02]  /*2ff0*/  UIADD3 UR8, UPT, UPT, -UR8, URZ, URZ ;  /* 0x000000ff08087290 */ /* 0x000fe4000fffe1ff */
[----:B---3--:R-:W-:Y:S01]  /*3000*/  UISETP.GE.AND UP3, UPT, UR6, 0x1, UPT ;  /* 0x000000010600788c */ /* 0x008fe2000bf66270 */
[----:B------:R-:W-:Y:S01]  /*3010*/  UMOV UR20, 0x0 ;  /* 0x0000000000147882 */ /* 0x000fe20000000000 */
[----:B------:R-:W-:Y:S01]  /*3020*/  UMOV UR21, 0x8100910 ;  /* 0x0810091000157882 */ /* 0x000fe20000000000 */
[----:B------:R-:W-:Y:S01]  /*3030*/  UMOV UR18, 0x0 ;  /* 0x0000000000127882 */ /* 0x000fe20000000000 */
[----:B-1----:R-:W-:Y:S01]  /*3040*/  R2UR UR16, R0 ;  /* 0x00000000001072ca */ /* 0x002fe200000e0000 */
[----:B------:R-:W-:-:S14]  /*3050*/  UMOV UR19, 0x8100910 ;  /* 0x0810091000137882 */ /* 0x000fdc0000000000 */
.L_x_58:
[----:B------:R-:W-:Y:S02]  /*3060*/  LEA R0, R10, UR5, 0x3 ;  /* 0x000000050a007c11 */ /* 0x000fe4000f8e18ff */
[----:B------:R-:W-:Y:S02]  /*3070*/  SHF.L.U32 R5, R9, 0x1f, RZ ;  /* 0x0000001f09057819 */ /* 0x000fe400000006ff */
[----:B------:R-:W-:Y:S01]  /*3080*/  PLOP3.LUT P0, PT, PT, PT, UP3, 0x80, 0x8 ;  /* 0x000000000008781c */ /* 0x000fe20003f0f038 */
[----:B------:R-:W-:Y:S01]  /*3090*/  VIADD R3, R0, 0x90 ;  /* 0x0000009000037836 */ /* 0x000fe20000000000 */
[----:B-1----:R-:W1:Y:S02]  /*30a0*/  SYNCS.PHASECHK.TRANS64.TRYWAIT P1, [R0+URZ+0x80], R5 ;  /* 0x00008005000075a7 */ /* 0x002e6400080211ff */
[----:B-1-3--:R-:W-:Y:S09]  /*30b0*/  @!P1 BRA `(.L_x_52) ;  /* 0x0000005400889947 */ /* 0x00aff20003800000 */
.L_x_143:
[----:B------:R-:W-:Y:S01]  /*30c0*/  LEA R4, R10, UR5, 0x4 ;  /* 0x000000050a047c11 */ /* 0x000fe2000f8e20ff */
[----:B------:R-:W-:Y:S01]  /*30d0*/  @UP3 ULEA UR7, UR14, UR5, 0x3 ;  /* 0x000000050e073291 */ /* 0x000fe2000f8e18ff */
[----:B------:R-:W-:Y:S01]  /*30e0*/  PLOP3.LUT P2, PT, PT, PT, PT, 0x80, 0x8 ;  /* 0x000000000008781c */ /* 0x000fe20003f4f070 */
[----:B------:R-:W-:Y:S01]  /*30f0*/  ULEA UR6, UR15, UR5, 0x3 ;  /* 0x000000050f067291 */ /* 0x000fe2000f8e18ff */
[----:B------:R-:W-:Y:S02]  /*3100*/  PRMT R3, RZ, 0x654, R3 ;  /* 0x00000654ff037816 */ /* 0x000fe40000000003 */
[----:B-1----:R-:W1:Y:S01]  /*3110*/  LDS.128 R4, [R4+0x110] ;  /* 0x0001100004047984 */ /* 0x002e620000000c00 */
[----:B------:R-:W-:Y:S02]  /*3120*/  @P0 SHF.L.U32 R2, R8, 0x1f, RZ ;  /* 0x0000001f08020819 */ /* 0x000fe400000006ff */
[----:B------:R-:W-:Y:S01]  /*3130*/  SHF.L.U32 R0, R11, 0x1f, RZ ;  /* 0x0000001f0b007819 */ /* 0x000fe200000006ff */
[----:B------:R-:W-:Y:S01]  /*3140*/  @!PT LDS RZ, [RZ] ;  /* 0x00000000fffff984 */ /* 0x000fe20000000800 */
[----:B------:R-:W-:Y:S01]  /*3150*/  @!PT LDS RZ, [RZ] ;  /* 0x00000000fffff984 */ /* 0x000fe20000000800 */
[----:B------:R-:W-:Y:S01]  /*3160*/  @!PT LDS RZ, [RZ] ;  /* 0x00000000fffff984 */ /* 0x000fe20000000800 */
[----:B------:R-:W-:Y:S01]  /*3170*/  @!PT LDS RZ, [RZ] ;  /* 0x00000000fffff984 */ /* 0x000fe20000000800 */
[----:B------:R2:W-:Y:S06]  /*3180*/  MEMBAR.ALL.CTA ;  /* 0x0000000000007992 */ /* 0x0005ec0000008000 */
[----:B--2---:R-:W2:Y:S02]  /*3190*/  FENCE.VIEW.ASYNC.S ;  /* 0x00000000000073c6 */ /* 0x004ea40000000000 */
[----:B--2---:R2:W-:Y:S01]  /*31a0*/  SYNCS.ARRIVE.TRANS64.RED.A1T0 RZ, [R3+URZ], RZ ;  /* 0x000000ff03ff79a7 */ /* 0x0045e200081004ff */
[----:B------:R2:W3:Y:S01]  /*31b0*/  @P0 SYNCS.PHASECHK.TRANS64.TRYWAIT P2, [UR7], R2 ;  /* 0x00000002ff0005a7 */ /* 0x0004e20008041107 */
[----:B------:R-:W-:Y:S01]  /*31c0*/  ULEA UR7, UR15, UR16, 0x6 ;  /* 0x000000100f077291 */ /* 0x000fe2000f8e30ff */
[----:B-1----:R-:W-:Y:S01]  /*31d0*/  LOP3.LUT P1, RZ, R6, 0x1, RZ, 0xc0, !PT ;  /* 0x0000000106ff7812 */ /* 0x002fe2000782c0ff */
[----:B------:R-:W1:Y:S02]  /*31e0*/  SYNCS.PHASECHK.TRANS64.TRYWAIT P0, [UR6+0xc0], R0 ;  /* 0x0000c000ff0075a7 */ /* 0x000e640008001106 */
[----:B-123--:R-:W-:Y:S10]  /*31f0*/  @!P0 BRA `(.L_x_53) ;  /* 0x00000054004c8947 */ /* 0x00eff40003800000 */
.L_x_145:
[----:B------:R-:W-:Y:S01]  /*3200*/  IADD3 R10, PT, PT, R10, 0x1, RZ ;  /* 0x000000010a0a7810 */ /* 0x000fe20007ffe0ff */
[----:B------:R-:W-:Y:S06]  /*3210*/  BRA.U !UP3, `(.L_x_54) ;  /* 0x000000050b107547 */ /* 0x000fec000b800000 */
[----:B------:R-:W-:Y:S01]  /*3220*/  UPLOP3.LUT UP4, UPT, UPT, UPT, UPT, 0x40, 0x4 ;  /* 0x000000000004789c */ /* 0x000fe20003f8e870 */
[----:B------:R-:W-:Y:S01]  /*3230*/  UMOV UR13, UR8 ;  /* 0x00000008000d7c82 */ /* 0x000fe20008000000 */
[----:B------:R-:W-:Y:S01]  /*3240*/  UMOV UR12, UR4 ;  /* 0x00000004000c7c82 */ /* 0x000fe20008000000 */
[----:B------:R-:W-:-:S08]  /*3250*/  UMOV UR17, UR14 ;  /* 0x0000000e00117c82 */ /* 0x000fd00008000000 */
.L_x_57:
[----:B------:R-:W-:Y:S02]  /*3260*/  UIADD3 UR13, UPT, UPT, UR13, 0x1, URZ ;  /* 0x000000010d0d7890 */ /* 0x000fe4000fffe0ff */
[----:B--2---:R-:W-:Y:S02]  /*3270*/  ULEA UR11, UR17, UR5, 0x3 ;  /* 0x00000005110b7291 */ /* 0x004fe4000f8e18ff */
[----:B------:R-:W-:Y:S01]  /*3280*/  UISETP.NE.AND UP0, UPT, UR13, URZ, UPT ;  /* 0x000000ff0d00728c */ /* 0x000fe2000bf05270 */
[----:B---3--:R-:W-:Y:S10]  /*3290*/  @P2 BRA `(.L_x_55) ;  /* 0x00000000000c2947 */ /* 0x008ff40003800000 */
[----:B-1----:R-:W-:Y:S04]  /*32a0*/  SHF.L.U32 R3, R8, 0x1f, RZ ;  /* 0x0000001f08037819 */ /* 0x002fe800000006ff */
[----:B------:R-:W1:Y:S02]  /*32b0*/  SYNCS.PHASECHK.TRANS64.TRYWAIT P0, [UR11], R3 ;  /* 0x00000003ff0075a7 */ /* 0x000e64000800110b */
[----:B-1----:R-:W-:Y:S05]  /*32c0*/  @!P0 BRA `(.L_x_56) ;  /* 0x0000005400308947 */ /* 0x002fea0003800000 */
.L_x_55:
[----:B------:R-:W-:Y:S01]  /*32d0*/  UISETP.NE.AND UP1, UPT, UR12, 0x1, UPT ;  /* 0x000000010c00788c */ /* 0x000fe2000bf25270 */
[----:B------:R-:W-:Y:S01]  /*32e0*/  PLOP3.LUT P2, PT, PT, PT, PT, 0x80, 0x8 ;  /* 0x000000000008781c */ /* 0x000fe20003f4f070 */
[----:B------:R-:W-:Y:S02]  /*32f0*/  UIADD3 UR14, UPT, UPT, UR17, 0x1, URZ ;  /* 0x00000001110e7890 */ /* 0x000fe4000fffe0ff */
[----:B------:R-:W-:Y:S02]  /*3300*/  ULEA UR64, UR17, UR10, 0xa ;  /* 0x0000000a11407291 */ /* 0x000fe4000f8e50ff */
[----:B------:R-:W-:Y:S01]  /*3310*/  UISETP.NE.AND UP2, UPT, UR14, 0x3, UPT ;  /* 0x000000030e00788c */ /* 0x000fe2000bf45270 */
[----:B------:R-:W-:Y:S01]  /*3320*/  PLOP3.LUT P0, PT, PT, PT, UP1, 0x80, 0x8 ;  /* 0x000000000008781c */ /* 0x000fe20003f0f018 */
[----:B------:R-:W-:Y:S02]  /*3330*/  ULEA UR62, UR17, UR9, 0xb ;  /* 0x00000009113e7291 */ /* 0x000fe4000f8e58ff */
[----:B------:R-:W-:Y:S02]  /*3340*/  USEL UR35, URZ, 0x1, UP2 ;  /* 0x00000001ff237887 */ /* 0x000fe40009000000 */
[----:B------:R-:W-:Y:S02]  /*3350*/  USEL UR14, UR14, URZ, UP2 ;  /* 0x000000ff0e0e7287 */ /* 0x000fe40009000000 */
[----:B------:R-:W-:Y:S02]  /*3360*/  UIADD3 UR60, UPT, UPT, UR64, 0x2, URZ ;  /* 0x00000002403c7890 */ /* 0x000fe4000fffe0ff */
[----:B------:R-:W-:Y:S01]  /*3370*/  @UP1 ULEA UR34, UR14, UR5, 0x3 ;  /* 0x000000050e221291 */ /* 0x000fe2000f8e18ff */
[----:B------:R-:W-:Y:S01]  /*3380*/  LOP3.LUT R8, R8, UR35, RZ, 0x3c, !PT ;  /* 0x0000002308087c12 */ /* 0x000fe2000f8e3cff */
[----:B------:R-:W-:Y:S02]  /*3390*/  UIADD3 UR58, UPT, UPT, UR62, 0x2, URZ ;  /* 0x000000023e3a7890 */ /* 0x000fe4000fffe0ff */
[----:B------:R-:W-:Y:S01]  /*33a0*/  UIADD3 UR56, UPT, UPT, UR64, 0x4, URZ ;  /* 0x0000000440387890 */ /* 0x000fe2000fffe0ff */
[----:B-1----:R-:W-:Y:S01]  /*33b0*/  @P0 SHF.L.U32 R0, R8, 0x1f, RZ ;  /* 0x0000001f08000819 */ /* 0x002fe200000006ff */
[----:B------:R-:W-:Y:S02]  /*33c0*/  UIADD3 UR54, UPT, UPT, UR62, 0x4, URZ ;  /* 0x000000043e367890 */ /* 0x000fe4000fffe0ff */
[----:B------:R-:W-:Y:S01]  /*33d0*/  UIADD3 UR52, UPT, UPT, UR64, 0x6, URZ ;  /* 0x0000000640347890 */ /* 0x000fe2000fffe0ff */
[----:B------:R2:W3:Y:S01]  /*33e0*/  @P0 SYNCS.PHASECHK.TRANS64.TRYWAIT P2, [UR34], R0 ;  /* 0x00000000ff0005a7 */ /* 0x0004e20008041122 */
[----:B------:R-:W-:Y:S02]  /*33f0*/  UIADD3 UR50, UPT, UPT, UR62, 0x6, URZ ;  /* 0x000000063e327890 */ /* 0x000fe4000fffe0ff */
        /* <DEDUP_REMOVED lines=9> */
[----:B------:R-:W-:Y:S01]  /*3490*/  UIADD3 UR12, UPT, UPT, UR12, -0x1, URZ ;  /* 0xffffffff0c0c7890 */ /* 0x000fe2000fffe0ff */
[----:B------:R-:W-:Y:S01]  /*34a0*/  UMOV UR65, 0x40004040 ;  /* 0x4000404000417882 */ /* 0x000fe20000000000 */
[----:B------:R-:W-:Y:S01]  /*34b0*/  UMOV UR63, 0x40004040 ;  /* 0x40004040003f7882 */ /* 0x000fe20000000000 */
[----:B------:R-:W-:Y:S01]  /*34c0*/  UMOV UR61, 0x40004040 ;  /* 0x40004040003d7882 */ /* 0x000fe20000000000 */
[----:B------:R2:W-:Y:S01]  /*34d0*/  UTCHMMA gdesc[UR62], gdesc[UR64], tmem[UR7], tmem[UR32], idesc[UR33], UP4 ;  /* 0x00ff20403e0075ea */ /* 0x0005e2000a000007 */
[----:B------:R-:W-:Y:S01]  /*34e0*/  UPLOP3.LUT UP4, UPT, UPT, UPT, UPT, 0x80, 0x8 ;  /* 0x000000000008789c */ /* 0x000fe20003f8f070 */
[----:B------:R-:W-:Y:S01]  /*34f0*/  UMOV UR59, 0x40004040 ;  /* 0x40004040003b7882 */ /* 0x000fe20000000000 */
[----:B------:R-:W-:Y:S01]  /*3500*/  UMOV UR57, 0x40004040 ;  /* 0x4000404000397882 */ /* 0x000fe20000000000 */
[----:B------:R2:W-:Y:S01]  /*3510*/  UTCHMMA gdesc[UR58], gdesc[UR60], tmem[UR7], tmem[UR30], idesc[UR31], UPT ;  /* 0x00ff1e3c3a0075ea */ /* 0x0005e2000b800007 */
        /* <DEDUP_REMOVED lines=14> */
[----:B------:R-:W-:Y:S01]  /*3600*/  UMOV UR35, 0x40004040 ;  /* 0x4000404000237882 */ /* 0x000fe20000000000 */
[----:B------:R2:W-:Y:S01]  /*3610*/  UTCHMMA gdesc[UR38], gdesc[UR40], tmem[UR7], tmem[UR20], idesc[UR21], UPT ;  /* 0x00ff1428260075ea */ /* 0x0005e2000b800007 */
[----:B------:R2:W-:Y:S01]  /*3620*/  UTCHMMA gdesc[UR34], gdesc[UR36], tmem[UR7], tmem[UR18], idesc[UR19], UPT ;  /* 0x00ff1224220075ea */ /* 0x0005e2000b800007 */
[----:B------:R2:W-:Y:S01]  /*3630*/  UTCBAR [UR11], URZ ;  /* 0x000000ff0b0073e9 */ /* 0x0005e200080000ff */
[----:B------:R-:W-:Y:S01]  /*3640*/  UMOV UR17, UR14 ;  /* 0x0000000e00117c82 */ /* 0x000fe20008000000 */
[----:B------:R-:W-:Y:S05]  /*3650*/  BRA.U UP0, `(.L_x_57) ;  /* 0xfffffffd00007547 */ /* 0x000fea000b83ffff */
.L_x_54:
[----:B------:R-:W-:Y:S01]  /*3660*/  UIADD3 UR15, UPT, UPT, UR15, 0x1, URZ ;  /* 0x000000010f0f7890 */ /* 0x000fe2000fffe0ff */
[C---:B------:R-:W-:Y:S01]  /*3670*/  ISETP.NE.AND P0, PT, R10.reuse, 0x2, PT ;  /* 0x000000020a00780c */ /* 0x040fe20003f05270 */
[----:B--2---:R-:W-:Y:S02]  /*3680*/  UIADD3 UR7, UPT, UPT, UR6, 0xa0, URZ ;  /* 0x000000a006077890 */ /* 0x004fe4000fffe0ff */
[----:B------:R-:W-:Y:S01]  /*3690*/  UISETP.NE.AND UP0, UPT, UR15, 0x4, UPT ;  /* 0x000000040f00788c */ /* 0x000fe2000bf05270 */
[----:B-1----:R-:W-:Y:S02]  /*36a0*/  SEL R0, RZ, 0x1, P0 ;  /* 0x00000001ff007807 */ /* 0x002fe40000000000 */
[----:B------:R-:W-:Y:S01]  /*36b0*/  SEL R10, R10, RZ, P0 ;  /* 0x000000ff0a0a7207 */ /* 0x000fe20000000000 */
[----:B------:R-:W-:Y:S01]  /*36c0*/  USEL UR6, URZ, 0x1, UP0 ;  /* 0x00000001ff067887 */ /* 0x000fe20008000000 */
[----:B------:R-:W-:Y:S01]  /*36d0*/  LOP3.LUT R9, R9, R0, RZ, 0x3c, !PT ;  /* 0x0000000009097212 */ /* 0x000fe200078e3cff */
[----:B------:R-:W-:Y:S01]  /*36e0*/  USEL UR15, UR15, URZ, UP0 ;  /* 0x000000ff0f0f7287 */ /* 0x000fe20008000000 */
[----:B------:R1:W-:Y:S03]  /*36f0*/  UTCBAR [UR7], URZ ;  /* 0x000000ff070073e9 */ /* 0x0003e600080000ff */
[----:B------:R-:W-:Y:S01]  /*3700*/  LOP3.LUT R11, R11, UR6, RZ, 0x3c, !PT ;  /* 0x000000060b0b7c12 */ /* 0x000fe2000f8e3cff */
[----:B------:R-:W-:Y:S07]  /*3710*/  @P1 BRA `(.L_x_58) ;  /* 0xfffffff800501947 */ /* 0x000fee000383ffff */
[----:B------:R-:W2:Y:S01]  /*3720*/  S2UR UR4, SR_CgaCtaId ;  /* 0x00000000000479c3 */ /* 0x000ea20000008800 */
[----:B------:R-:W-:Y:S01]  /*3730*/  ELECT P0, URZ, PT ;  /* 0x0000000000ff782f */ /* 0x000fe20003800000 */
[----:B------:R-:W-:Y:S01]  /*3740*/  IMAD.MOV.U32 R0, RZ, RZ, 0x1 ;  /* 0x00000001ff007424 */ /* 0x000fe200078e00ff */
[----:B------:R-:W-:Y:S01]  /*3750*/  UIADD3 UR5, UPT, UPT, UR5, 0xc0, URZ ;  /* 0x000000c005057890 */ /* 0x000fe2000fffe0ff */
[----:B------:R-:W-:Y:S01]  /*3760*/  SHF.L.U32 R3, R11, 0x1f, RZ ;  /* 0x0000001f0b037819 */ /* 0x000fe200000006ff */
[----:B------:R-:W-:-:S03]  /*3770*/  UMOV UR6, 0x40 ;  /* 0x0000004000067882 */ /* 0x000fc60000000000 */
[----:B------:R-:W-:Y:S01]  /*3780*/  UVIRTCOUNT.DEALLOC.SMPOOL 0x80 ;  /* 0x000000800000784c */ /* 0x000fe20000000000 */
[----:B--2---:R-:W-:Y:S02]  /*3790*/  ULEA UR4, UR4, UR6, 0x18 ;  /* 0x0000000604047291 */ /* 0x004fe4000f8ec0ff */
[----:B------:R-:W-:-:S07]  /*37a0*/  ULEA UR6, UR15, UR5, 0x3 ;  /* 0x000000050f067291 */ /* 0x000fce000f8e18ff */
[----:B------:R2:W-:Y:S02]  /*37b0*/  @P0 STS.U8 [UR4+0x1c], R0 ;  /* 0x00001c00ff000988 */ /* 0x0005e40008000004 */
[----:B------:R-:W4:Y:S02]  /*37c0*/  SYNCS.PHASECHK.TRANS64.TRYWAIT P0, [UR6], R3 ;  /* 0x00000003ff0075a7 */ /* 0x000f240008001106 */
[----:B--2-4-:R-:W-:Y:S05]  /*37d0*/  @!P0 BRA `(.L_x_59) ;  /* 0x0000005000048947 */ /* 0x014fea0003800000 */
.L_x_148:
[----:B-1----:R-:W-:-:S04]  /*37e0*/  UIADD3 UR7, UPT, UPT, UR15, 0x1, URZ ;  /* 0x000000010f077890 */ /* 0x002fc8000fffe0ff */
[----:B------:R-:W-:-:S04]  /*37f0*/  UISETP.NE.AND UP0, UPT, UR7, 0x4, UPT ;  /* 0x000000040700788c */ /* 0x000fc8000bf05270 */
[----:B------:R-:W-:Y:S02]  /*3800*/  USEL UR8, URZ, 0x1, UP0 ;  /* 0x00000001ff087887 */ /* 0x000fe40008000000 */
[----:B------:R-:W-:-:S04]  /*3810*/  USEL UR7, UR7, URZ, UP0 ;  /* 0x000000ff07077287 */ /* 0x000fc80008000000 */
[----:B------:R-:W-:Y:S01]  /*3820*/  ULEA UR6, UR7, UR5, 0x3 ;  /* 0x0000000507067291 */ /* 0x000fe2000f8e18ff */
[----:B------:R-:W-:-:S04]  /*3830*/  LOP3.LUT R2, R11, UR8, RZ, 0x3c, !PT ;  /* 0x000000080b027c12 */ /* 0x000fc8000f8e3cff */
[----:B--2---:R-:W-:-:S04]  /*3840*/  SHF.L.U32 R3, R2, 0x1f, RZ ;  /* 0x0000001f02037819 */ /* 0x004fc800000006ff */
[----:B------:R-:W1:Y:S02]  /*3850*/  SYNCS.PHASECHK.TRANS64.TRYWAIT P0, [UR6], R3 ;  /* 0x00000003ff0075a7 */ /* 0x000e640008001106 */
[----:B-1----:R-:W-:Y:S05]  /*3860*/  @!P0 BRA `(.L_x_60) ;  /* 0x0000004c00f88947 */ /* 0x002fea0003800000 */
.L_x_150:
        /* <DEDUP_REMOVED lines=9> */
.L_x_152:
[----:B------:R-:W-:-:S04]  /*3900*/  UIADD3 UR7, UPT, UPT, UR7, 0x1, URZ ;  /* 0x0000000107077890 */ /* 0x000fc8000fffe0ff */
[----:B------:R-:W-:-:S04]  /*3910*/  UISETP.NE.AND UP0, UPT, UR7, 0x4, UPT ;  /* 0x000000040700788c */ /* 0x000fc8000bf05270 */
[----:B------:R-:W-:Y:S02]  /*3920*/  USEL UR6, URZ, 0x1, UP0 ;  /* 0x00000001ff067887 */ /* 0x000fe40008000000 */
[----:B------:R-:W-:-:S04]  /*3930*/  USEL UR7, UR7, URZ, UP0 ;  /* 0x000000ff07077287 */ /* 0x000fc80008000000 */
[----:B------:R-:W-:Y:S01]  /*3940*/  ULEA UR7, UR7, UR5, 0x3 ;  /* 0x0000000507077291 */ /* 0x000fe2000f8e18ff */
[----:B-1----:R-:W-:-:S04]  /*3950*/  LOP3.LUT R3, R2, UR6, RZ, 0x3c, !PT ;  /* 0x0000000602037c12 */ /* 0x002fc8000f8e3cff */
[----:B------:R-:W-:-:S04]  /*3960*/  SHF.L.U32 R3, R3, 0x1f, RZ ;  /* 0x0000001f03037819 */ /* 0x000fc800000006ff */
[----:B------:R-:W1:Y:S02]  /*3970*/  SYNCS.PHASECHK.TRANS64.TRYWAIT P0, [UR7], R3 ;  /* 0x00000003ff0075a7 */ /* 0x000e640008001107 */
[----:B-1----:R-:W-:Y:S05]  /*3980*/  @!P0 BRA `(.L_x_62) ;  /* 0x0000004c00e08947 */ /* 0x002fea0003800000 */
.L_x_154:
[----:B------:R-:W-:Y:S01]  /*3990*/  NOP ;  /* 0x0000000000007918 */ /* 0x000fe20000000000 */
[----:B-1----:R-:W1:Y:S01]  /*39a0*/  LDS R0, [UR4+0x14] ;  /* 0x00001404ff007984 */ /* 0x002e620008000800 */
[----:B------:R-:W-:Y:S01]  /*39b0*/  ULOP3.LUT UR6, UR16, 0xffff, URZ, 0xc0, !UPT ;  /* 0x0000ffff10067892 */ /* 0x000fe2000f8ec0ff */
[----:B------:R-:W-:Y:S01]  /*39c0*/  UMOV UR8, 0xffff ;  /* 0x0000ffff00087882 */ /* 0x000fe20000000000 */
[----:B------:R-:W-:Y:S02]  /*39d0*/  UMOV UR5, 0x1 ;  /* 0x0000000100057882 */ /* 0x000fe40000000000 */
[----:B------:R-:W-:-:S04]  /*39e0*/  USHF.R.U32.HI UR6, URZ, 0x5, UR6 ;  /* 0x00000005ff067899 */ /* 0x000fc80008011606 */
[----:B------:R-:W-:Y:S02]  /*39f0*/  USHF.L.U32 UR8, UR8, UR6, URZ ;  /* 0x0000000608087299 */ /* 0x000fe400080006ff */
[----:B------:R-:W-:-:S04]  /*3a00*/  USHF.L.U32 UR5, UR5, UR6, URZ ;  /* 0x0000000605057299 */ /* 0x000fc800080006ff */
[----:B-1----:R-:W-:-:S04]  /*3a10*/  LOP3.LUT R0, R0, UR8, RZ, 0xc0, !PT ;  /* 0x0000000800007c12 */ /* 0x002fc8000f8ec0ff */
[----:B------:R-:W-:-:S13]  /*3a20*/  ISETP.NE.AND P0, PT, R0, UR8, PT ;  /* 0x0000000800007c0c */ /* 0x000fda000bf05270 */
[----:B------:R-:W-:Y:S05]  /*3a30*/  @P0 BRA `(.L_x_63) ;  /* 0x0000000000580947 */ /* 0x000fea0003800000 */
[----:B------:R-:W1:Y:S02]  /*3a40*/  LDS R0, [UR4+0x18] ;  /* 0x00001804ff007984 */ /* 0x000e640008000800 */
[----:B-1----:R-:W-:-:S04]  /*3a50*/  LOP3.LUT R0, R0, UR5, RZ, 0xc0, !PT ;  /* 0x0000000500007c12 */ /* 0x002fc8000f8ec0ff */
[----:B------:R-:W-:-:S13]  /*3a60*/  ISETP.NE.AND P0, PT, R0, UR5, PT ;  /* 0x0000000500007c0c */ /* 0x000fda000bf05270 */
[----:B------:R-:W-:Y:S05]  /*3a70*/  @P0 BRA `(.L_x_64) ;  /* 0x00000000003c0947 */ /* 0x000fea0003800000 */
[----:B------:R-:W1:Y:S01]  /*3a80*/  S2R R2, SR_LANEID ;  /* 0x0000000000027919 */ /* 0x000e620000000000 */
[----:B------:R-:W-:Y:S01]  /*3a90*/  ULOP3.LUT UR8, URZ, UR8, URZ, 0x33, !UPT ;  /* 0x00000008ff087292 */ /* 0x000fe2000f8e33ff */
[----:B------:R-:W-:Y:S01]  /*3aa0*/  LOP3.LUT R4, RZ, UR5, RZ, 0x33, !PT ;  /* 0x00000005ff047c12 */ /* 0x000fe2000f8e33ff */
[----:B------:R-:W-:Y:S02]  /*3ab0*/  VOTEU.ANY UR7, UPT, PT ;  /* 0x0000000000077886 */ /* 0x000fe400038e0100 */
[----:B------:R-:W-:Y:S01]  /*3ac0*/  UFLO.U32 UR7, UR7 ;  /* 0x00000007000772bd */ /* 0x000fe200080e0000 */
[----:B------:R-:W2:Y:S01]  /*3ad0*/  REDUX UR5, R4 ;  /* 0x00000000040573c4 */ /* 0x000ea20000000000 */
[----:B------:R-:W-:-:S06]  /*3ae0*/  IMAD.U32 R0, RZ, RZ, UR8 ;  /* 0x00000008ff007e24 */ /* 0x000fcc000f8e00ff */
[----:B------:R4:W-:Y:S01]  /*3af0*/  UTCATOMSWS.AND URZ, UR8 ;  /* 0x0000000800ff79e3 */ /* 0x0009e20008000000 */
[----:B------:R-:W3:Y:S01]  /*3b00*/  REDUX UR6, R0 ;  /* 0x00000000000673c4 */ /* 0x000ee20000000000 */
[----:B-1----:R-:W-:Y:S01]  /*3b10*/  ISETP.EQ.U32.AND P0, PT, R2, UR7, PT ;  /* 0x0000000702007c0c */ /* 0x002fe2000bf02070 */
[----:B--2---:R-:W-:Y:S01]  /*3b20*/  IMAD.U32 R2, RZ, RZ, UR5 ;  /* 0x00000005ff027e24 */ /* 0x004fe2000f8e00ff */
[----:B---3--:R-:W-:-:S11]  /*3b30*/  MOV R3, UR6 ;  /* 0x0000000600037c02 */ /* 0x008fd60008000f00 */
[----:B------:R4:W-:Y:S04]  /*3b40*/  @P0 ATOMS.AND RZ, [UR4+0x14], R3 ;  /* 0x00001403ffff098c */ /* 0x0009e8000a800004 */
[----:B------:R4:W-:Y:S01]  /*3b50*/  @P0 ATOMS.AND RZ, [UR4+0x18], R2 ;  /* 0x00001802ffff098c */ /* 0x0009e2000a800004 */
[----:B------:R-:W-:Y:S05]  /*3b60*/  BRA `(.L_x_65) ;  /* 0x0000000000147947 */ /* 0x000fea0003800000 */
.L_x_64:
[----:B------:R-:W-:Y:S02]  /*3b70*/  MOV R2, 0x3b90 ;  /* 0x00003b9000027802 */ /* 0x000fe40000000f00 */
[----:B---3-5:R-:W-:Y:S05]  /*3b80*/  CALL.REL.NOINC `($__internal_0_$__cuda_sm10x_tcgen05_guardrail_trap_col_being_dealloced_not_returned_by_alloc) ;  /* 0x0000005000c87944 */ /* 0x028fea0003c00000 */
[----:B------:R-:W-:Y:S05]  /*3b90*/  BRA `(.L_x_65) ;  /* 0x0000000000087947 */ /* 0x000fea0003800000 */
.L_x_63:
[----:B------:R-:W-:Y:S02]  /*3ba0*/  MOV R2, 0x3bc0 ;  /* 0x00003bc000027802 */ /* 0x000fe40000000f00 */
[----:B---3-5:R-:W-:Y:S05]  /*3bb0*/  CALL.REL.NOINC `($__internal_2_$__cuda_sm10x_tcgen05_guardrail_trap_unallocated_columns_being_dealloced) ;  /* 0x0000005000d47944 */ /* 0x028fea0003c00000 */
.L_x_65:
[----:B------:R-:W-:Y:S01]  /*3bc0*/  NOP ;  /* 0x0000000000007918 */ /* 0x000fe20000000000 */
[----:B----4-:R-:W-:Y:S05]  /*3bd0*/  EXIT ;  /* 0x000000000000794d */ /* 0x010fea0003800000 */
.L_x_47:
[----:B------:R-:W-:-:S09]  /*3be0*/  UISETP.NE.OR UP2, UPT, UR8, 0x3, !UP2 ;  /* 0x000000030800788c */ /* 0x000fd2000d745670 */
[----:B------:R-:W-:Y:S05]  /*3bf0*/  BRA.U UP2, `(.L_x_66) ;  /* 0x0000001102147547 */ /* 0x000fea000b800000 */
[----:B------:R-:W1:Y:S01]  /*3c00*/  LDC R0, c[0x0][0xb30] ;  /* 0x0002cc00ff007b82 */ /* 0x000e620000000800 */
[----:B------:R-:W2:Y:S01]  /*3c10*/  LDCU.64 UR8, c[0x0][0x888] ;  /* 0x00011100ff0877ac */ /* 0x000ea20008000a00 */
[----:B------:R-:W-:Y:S02]  /*3c20*/  HFMA2 R25, -RZ, RZ, 0, 0 ;  /* 0x00000000ff197431 */ /* 0x000fe400000001ff */
[----:B-----5:R-:W-:Y:S01]  /*3c30*/  IMAD.MOV.U32 R32, RZ, RZ, 0x1 ;  /* 0x00000001ff207424 */ /* 0x020fe200078e00ff */
[----:B------:R-:W-:Y:S01]  /*3c40*/  MOV R23, 0x2000 ;  /* 0x0000200000177802 */ /* 0x000fe20000000f00 */
[----:B------:R-:W4:Y:S01]  /*3c50*/  LDCU.64 UR4, c[0x0][0x890] ;  /* 0x00011200ff0477ac */ /* 0x000f220008000a00 */
[----:B------:R-:W-:Y:S01]  /*3c60*/  IMAD.MOV.U32 R27, RZ, RZ, RZ ;  /* 0x000000ffff1b7224 */ /* 0x000fe200078e00ff */
[----:B------:R-:W3:Y:S01]  /*3c70*/  LDC R19, c[0x0][0x370] ;  /* 0x0000dc00ff137b82 */ /* 0x000ee20000000800 */
[----:B------:R-:W-:Y:S01]  /*3c80*/  UMOV UR7, 0x400 ;  /* 0x0000040000077882 */ /* 0x000fe20000000000 */
[----:B------:R-:W-:-:S02]  /*3c90*/  UPLOP3.LUT UP1, UPT, UPT, UPT, UPT, 0x40, 0x4 ;  /* 0x000000000004789c */ /* 0x000fc40003f2e870 */
[----:B------:R-:W-:-:S04]  /*3ca0*/  ULEA UR7, UR37, UR7, 0x18 ;  /* 0x0000000725077291 */ /* 0x000fc8000f8ec0ff */
[----:B------:R-:W3:Y:S01]  /*3cb0*/  LDC R2, c[0x0][0xb0c] ;  /* 0x0002c300ff027b82 */ /* 0x000ee20000000800 */
[----:B------:R-:W-:Y:S02]  /*3cc0*/  UIADD3 UR13, UPT, UPT, UR7, 0x48, URZ ;  /* 0x00000048070d7890 */ /* 0x000fe4000fffe0ff */
[----:B--2---:R-:W-:Y:S02]  /*3cd0*/  UISETP.NE.U32.AND UP2, UPT, UR8, URZ, UPT ;  /* 0x000000ff0800728c */ /* 0x004fe4000bf45070 */
[----:B------:R-:W-:Y:S02]  /*3ce0*/  UIADD3 UR33, UPT, UPT, UR7, 0x30, URZ ;  /* 0x0000003007217890 */ /* 0x000fe4000fffe0ff */
[----:B----4-:R-:W-:Y:S01]  /*3cf0*/  UISETP.NE.U32.AND UP3, UPT, UR4, URZ, UPT ;  /* 0x000000ff0400728c */ /* 0x010fe2000bf65070 */
[----:B------:R-:W2:Y:S01]  /*3d00*/  LDC R18, c[0x0][0xb20] ;  /* 0x0002c800ff127b82 */ /* 0x000ea20000000800 */
[----:B-1----:R-:W-:Y:S01]  /*3d10*/  ISETP.NE.AND P1, PT, R0, 0x1, PT ;  /* 0x000000010000780c */ /* 0x002fe20003f25270 */
[----:B------:R-:W-:-:S02]  /*3d20*/  UISETP.NE.AND.EX UP2, UPT, UR9, URZ, UPT, UP2 ;  /* 0x000000ff0900728c */ /* 0x000fc4000bf45320 */
[----:B------:R-:W-:Y:S02]  /*3d30*/  UIADD3 UR25, UPT, UPT, UR7, 0x38, URZ ;  /* 0x0000003807197890 */ /* 0x000fe4000fffe0ff */
[----:B------:R-:W-:Y:S02]  /*3d40*/  UIADD3 UR17, UPT, UPT, UR7, 0x40, URZ ;  /* 0x0000004007117890 */ /* 0x000fe4000fffe0ff */
[----:B------:R-:W1:Y:S01]  /*3d50*/  LDC.64 R36, c[0x0][0x348] ;  /* 0x0000d200ff247b82 */ /* 0x000e620000000a00 */
[----:B------:R-:W-:Y:S02]  /*3d60*/  UPRMT UR13, UR37, 0x654, UR13 ;  /* 0x00000654250d7896 */ /* 0x000fe4000800000d */
[----:B------:R-:W-:-:S05]  /*3d70*/  UISETP.NE.AND.EX UP3, UPT, UR5, URZ, UPT, UP3 ;  /* 0x000000ff0500728c */ /* 0x000fca000bf65330 */
[----:B------:R-:W4:Y:S08]  /*3d80*/  LDC.64 R16, c[0x0][0xb10] ;  /* 0x0002c400ff107b82 */ /* 0x000f300000000a00 */
[----:B------:R-:W1:Y:S08]  /*3d90*/  LDC.64 R6, c[0x0][0xb18] ;  /* 0x0002c600ff067b82 */ /* 0x000e700000000a00 */
[----:B------:R-:W1:Y:S08]  /*3da0*/  LDC.64 R4, c[0x0][0xb28] ;  /* 0x0002ca00ff047b82 */ /* 0x000e700000000a00 */
[----:B--23--:R-:W1:Y:S02]  /*3db0*/  LDC R22, c[0x0][0x374] ;  /* 0x0000dd00ff167b82 */ /* 0x00ce640000000800 */
.L_x_77:
[----:B------:R-:W-:Y:S02]  /*3dc0*/  LEA R0, R27, UR7, 0x3 ;  /* 0x000000071b007c11 */ /* 0x000fe4000f8e18ff */
[----:B------:R-:W-:Y:S02]  /*3dd0*/  SHF.L.U32 R3, R25, 0x1f, RZ ;  /* 0x0000001f19037819 */ /* 0x000fe400000006ff */
[----:B------:R-:W-:Y:S02]  /*3de0*/  LEA R28, R27, UR7, 0x4 ;  /* 0x000000071b1c7c11 */ /* 0x000fe4000f8e20ff */
[----:B--2---:R-:W2:Y:S02]  /*3df0*/  SYNCS.PHASECHK.TRANS64.TRYWAIT P0, [R0+URZ+0x80], R3 ;  /* 0x00008003000075a7 */ /* 0x004ea400080011ff */
[----:B--2---:R-:W-:Y:S05]  /*3e00*/  @!P0 BRA `(.L_x_67) ;  /* 0x0000004800d88947 */ /* 0x004fea0003800000 */
.L_x_155:
[----:B------:R-:W-:Y:S01]  /*3e10*/  ISETP.GE.AND P0, PT, R26, 0x1, PT ;  /* 0x000000011a00780c */ /* 0x000fe20003f06270 */
[----:B------:R-:W3:Y:S01]  /*3e20*/  LDS.128 R28, [R28+0x110] ;  /* 0x000110001c1c7984 */ /* 0x000ee20000000c00 */
[----:B--2---:R-:W-:Y:S01]  /*3e30*/  VIADD R0, R0, 0x90 ;  /* 0x0000009000007836 */ /* 0x004fe20000000000 */
[----:B------:R-:W-:Y:S01]  /*3e40*/  @!PT LDS RZ, [RZ] ;  /* 0x00000000fffff984 */ /* 0x000fe20000000800 */
[----:B------:R-:W-:Y:S01]  /*3e50*/  @!PT LDS RZ, [RZ] ;  /* 0x00000000fffff984 */ /* 0x000fe20000000800 */
[----:B------:R-:W-:Y:S01]  /*3e60*/  @!PT LDS RZ, [RZ] ;  /* 0x00000000fffff984 */ /* 0x000fe20000000800 */
[----:B------:R-:W-:Y:S01]  /*3e70*/  @!PT LDS RZ, [RZ] ;  /* 0x00000000fffff984 */ /* 0x000fe20000000800 */
[----:B------:R2:W-:Y:S06]  /*3e80*/  MEMBAR.ALL.CTA ;  /* 0x0000000000007992 */ /* 0x0005ec0000008000 */
[----:B--2---:R-:W2:Y:S01]  /*3e90*/  FENCE.VIEW.ASYNC.S ;  /* 0x00000000000073c6 */ /* 0x004ea20000000000 */
[----:B------:R-:W-:Y:S04]  /*3ea0*/  PRMT R0, RZ, 0x654, R0 ;  /* 0x00000654ff007816 */ /* 0x000fe80000000000 */
[----:B--2---:R2:W-:Y:S01]  /*3eb0*/  SYNCS.ARRIVE.TRANS64.RED.A1T0 RZ, [R0+URZ], RZ ;  /* 0x000000ff00ff79a7 */ /* 0x0045e200081004ff */
[----:B---3--:R-:W-:Y:S11]  /*3ec0*/  LOP3.LUT P3, RZ, R30, 0x1, RZ, 0xc0, !PT ;  /* 0x000000011eff7812 */ /* 0x008ff6000786c0ff */
[----:B------:R-:W-:Y:S02]  /*3ed0*/  @!UPT UIADD3 URZ, UPT, UPT, URZ, URZ, URZ ;  /* 0x000000fffffff290 */ /* 0x000fe4000fffe0ff */
[----:B------:R-:W-:Y:S02]  /*3ee0*/  @P3 MOV R13, R28 ;  /* 0x0000001c000d3202 */ /* 0x000fe40000000f00 */
[----:B------:R-:W-:Y:S01]  /*3ef0*/  @P3 LOP3.LUT R8, R29, 0xffff, RZ, 0xc0, !PT ;  /* 0x0000ffff1d083812 */ /* 0x000fe200078ec0ff */
[----:B--2---:R-:W-:Y:S06]  /*3f00*/  @!P0 BRA `(.L_x_68) ;  /* 0x0000000000a48947 */ /* 0x004fec0003800000 */
[----:B-1----:R-:W-:Y:S01]  /*3f10*/  IMAD.HI.U32 R33, R22, R7, RZ ;  /* 0x0000000716217227 */ /* 0x002fe200078e00ff */
[----:B------:R-:W-:Y:S02]  /*3f20*/  ISETP.NE.AND P0, PT, R6, 0x1, PT ;  /* 0x000000010600780c */ /* 0x000fe40003f05270 */
[----:B------:R-:W-:Y:S01]  /*3f30*/  ISETP.NE.AND P2, PT, R26, 0x1, PT ;  /* 0x000000011a00780c */ /* 0x000fe20003f45270 */
[----:B----4-:R-:W-:Y:S01]  /*3f40*/  IMAD.HI.U32 R34, R19, R16, RZ ;  /* 0x0000001013227227 */ /* 0x010fe200078e00ff */
[----:B------:R-:W-:Y:S02]  /*3f50*/  SHF.R.U32.HI R33, RZ, R18, R33 ;  /* 0x00000012ff217219 */ /* 0x000fe40000011621 */
[----:B------:R-:W-:Y:S01]  /*3f60*/  ISETP.NE.AND P4, PT, R2, 0x1, PT ;  /* 0x000000010200780c */ /* 0x000fe20003f85270 */
[----:B------:R-:W-:Y:S01]  /*3f70*/  IMAD.HI.U32 R38, R13, R16, RZ ;  /* 0x000000100d267227 */ /* 0x000fe200078e00ff */
[----:B------:R-:W-:Y:S02]  /*3f80*/  SHF.R.U32.HI R34, RZ, R17, R34 ;  /* 0x00000011ff227219 */ /* 0x000fe40000011622 */
[----:B------:R-:W-:Y:S01]  /*3f90*/  SEL R3, R22, R33, !P0 ;  /* 0x0000002116037207 */ /* 0x000fe20004000000 */
[C---:B------:R-:W-:Y:S01]  /*3fa0*/  IMAD.HI.U32 R33, R8.reuse, R7, RZ ;  /* 0x0000000708217227 */ /* 0x040fe200078e00ff */
[----:B------:R-:W-:Y:S02]  /*3fb0*/  SEL R11, R19, R34, !P4 ;  /* 0x00000022130b7207 */ /* 0x000fe40006000000 */
[----:B------:R-:W-:Y:S01]  /*3fc0*/  SHF.R.U32.HI R38, RZ, R17, R38 ;  /* 0x00000011ff267219 */ /* 0x000fe20000011626 */
[----:B------:R-:W-:Y:S01]  /*3fd0*/  IMAD.HI.U32 R40, R3, R4, RZ ;  /* 0x0000000403287227 */ /* 0x000fe200078e00ff */
[----:B------:R-:W-:Y:S03]  /*3fe0*/  SHF.R.U32.HI R33, RZ, R18, R33 ;  /* 0x00000012ff217219 */ /* 0x000fe60000011621 */
[----:B------:R-:W-:Y:S01]  /*3ff0*/  IMAD.HI.U32 R34, R11, R4, RZ ;  /* 0x000000040b227227 */ /* 0x000fe200078e00ff */
[----:B------:R-:W-:Y:S02]  /*4000*/  @P2 SHF.R.U32.HI R3, RZ, R5, R40 ;  /* 0x00000005ff032219 */ /* 0x000fe40000011628 */
[----:B------:R-:W-:Y:S02]  /*4010*/  SEL R9, R8, R33, !P0 ;  /* 0x0000002108097207 */ /* 0x000fe40004000000 */
[----:B------:R-:W-:Y:S01]  /*4020*/  @P2 SHF.R.U32.HI R11, RZ, R5, R34 ;  /* 0x00000005ff0b2219 */ /* 0x000fe20000011622 */
[C---:B------:R-:W-:Y:S01]  /*4030*/  IMAD R10, R26.reuse, R3, RZ ;  /* 0x000000031a0a7224 */ /* 0x040fe200078e02ff */
[----:B------:R-:W-:Y:S01]  /*4040*/  SEL R3, R13, R38, !P4 ;  /* 0x000000260d037207 */ /* 0x000fe20006000000 */
[C---:B------:R-:W-:Y:S03]  /*4050*/  IMAD.HI.U32 R14, R9.reuse, R4, RZ ;  /* 0x00000004090e7227 */ /* 0x040fe600078e00ff */
[----:B------:R-:W-:Y:S01]  /*4060*/  ISETP.GE.AND P0, PT, R9, R10, PT ;  /* 0x0000000a0900720c */ /* 0x000fe20003f06270 */
[C---:B------:R-:W-:Y:S01]  /*4070*/  IMAD R12, R26.reuse, R11, RZ ;  /* 0x0000000b1a0c7224 */ /* 0x040fe200078e02ff */
[-C--:B------:R-:W-:Y:S04]  /*4080*/  SHF.R.U32.HI R14, RZ, R5.reuse, R14 ;  /* 0x00000005ff0e7219 */ /* 0x080fe8000001160e */
[----:B------:R-:W-:Y:S02]  /*4090*/  ISETP.GE.OR P0, PT, R3, R12, P0 ;  /* 0x0000000c0300720c */ /* 0x000fe40000706670 */
[----:B------:R-:W-:Y:S05]  /*40a0*/  SEL R15, R9, R14, !P2 ;  /* 0x0000000e090f7207 */ /* 0x000fea0005000000 */
[----:B------:R-:W-:Y:S04]  /*40b0*/  IMAD.MOV R14, RZ, RZ, -R15 ;  /* 0x000000ffff0e7224 */ /* 0x000fe800078e0a0f */
[----:B------:R-:W-:Y:S02]  /*40c0*/  IMAD R14, R26, R14, R9 ;  /* 0x0000000e1a0e7224 */ /* 0x000fe400078e0209 */
[C---:B------:R-:W-:Y:S05]  /*40d0*/  @!P0 IMAD.HI.U32 R10, R3.reuse, R4, RZ ;  /* 0x00000004030a8227 */ /* 0x040fea00078e00ff */
[----:B------:R-:W-:Y:S04]  /*40e0*/  @!P0 SHF.R.U32.HI R10, RZ, R5, R10 ;  /* 0x00000005ff0a8219 */ /* 0x000fe8000001160a */
[----:B------:R-:W-:Y:S01]  /*40f0*/  @!P0 SEL R0, R3, R10, !P2 ;  /* 0x0000000a03008207 */ /* 0x000fe20005000000 */
[----:B------:R-:W-:Y:S03]  /*4100*/  IMAD.MOV R10, RZ, RZ, -R3 ;  /* 0x000000ffff0a7224 */ /* 0x000fe600078e0a03 */
[----:B------:R-:W-:Y:S01]  /*4110*/  @!P0 IADD3 R15, PT, PT, R15, -R0, RZ ;  /* 0x800000000f0f8210 */ /* 0x000fe20007ffe0ff */
[----:B------:R-:W-:Y:S01]  /*4120*/  @!P0 IMAD R0, R11, R14, R0 ;  /* 0x0000000e0b008224 */ /* 0x000fe200078e0200 */
[----:B------:R-:W-:Y:S01]  /*4130*/  IADD3 R11, PT, PT, -R9, RZ, RZ ;  /* 0x000000ff090b7210 */ /* 0x000fe20007ffe1ff */
[----:B------:R-:W-:Y:S02]  /*4140*/  IMAD R13, R2, R10, R13 ;  /* 0x0000000a020d7224 */ /* 0x000fe400078e020d */
[----:B------:R-:W-:Y:S02]  /*4150*/  @!P0 IMAD R9, R15, R26, R3 ;  /* 0x0000001a0f098224 */ /* 0x000fe400078e0203 */
[----:B------:R-:W-:Y:S02]  /*4160*/  @!P0 IMAD.MOV.U32 R3, RZ, RZ, R0 ;  /* 0x000000ffff038224 */ /* 0x000fe400078e0000 */
[----:B------:R-:W-:Y:S02]  /*4170*/  IMAD R8, R6, R11, R8 ;  /* 0x0000000b06087224 */ /* 0x000fe400078e0208 */
[----:B------:R-:W-:Y:S02]  /*4180*/  IMAD R13, R3, R2, R13 ;  /* 0x00000002030d7224 */ /* 0x000fe400078e020d */
[----:B------:R-:W-:Y:S02]  /*4190*/  IMAD R8, R9, R6, R8 ;  /* 0x0000000609087224 */ /* 0x000fe400078e0208 */
.L_x_68:
[----:B------:R-:W-:Y:S05]  /*41a0*/  BRA.U UP1, `(.L_x_69) ;  /* 0x0000000101107547 */ /* 0x000fea000b800000 */
[----:B------:R-:W-:Y:S04]  /*41b0*/  MOV R0, UR6 ;  /* 0x0000000600007c02 */ /* 0x000fe80008000f00 */
[----:B------:R-:W-:Y:S04]  /*41c0*/  SHF.L.U32 R3, R0, 0x1f, RZ ;  /* 0x0000001f00037819 */ /* 0x000fe800000006ff */
[----:B------:R-:W2:Y:S02]  /*41d0*/  SYNCS.PHASECHK.TRANS64.TRYWAIT P0, [UR7+0x78], R3 ;  /* 0x00007803ff0075a7 */ /* 0x000ea40008001107 */
[----:B--2---:R-:W-:Y:S05]  /*41e0*/  @!P0 BRA `(.L_x_70) ;  /* 0x0000004400f48947 */ /* 0x004fea0003800000 */
.L_x_69:
[----:B------:R-:W-:Y:S02]  /*41f0*/  R2UR UR35, R21 ;  /* 0x00000000152372ca */ /* 0x000fe400000e0000 */
[----:B------:R-:W-:Y:S02]  /*4200*/  R2UR UR34, R20 ;  /* 0x00000000142272ca */ /* 0x000fe400000e0000 */
[----:B------:R-:W-:Y:S02]  /*4210*/  ISETP.NE.U32.AND P2, PT, RZ, UR4, PT ;  /* 0x00000004ff007c0c */ /* 0x000fe4000bf45070 */
[----:B------:R-:W-:Y:S02]  /*4220*/  SHF.L.U32 R12, R32, 0x1f, RZ ;  /* 0x0000001f200c7819 */ /* 0x000fe400000006ff */
[----:B------:R-:W-:Y:S05]  /*4230*/  ISETP.NE.AND.EX P2, PT, RZ, UR5, PT, P2 ;  /* 0x00000005ff007c0c */ /* 0x000fea000bf45320 */
[----:B------:R-:W-:Y:S02]  /*4240*/  USHF.L.U32 UR35, UR35, 0x7, URZ ;  /* 0x0000000723237899 */ /* 0x000fe400080006ff */
[----:B------:R-:W-:Y:S01]  /*4250*/  USHF.L.U32 UR34, UR34, 0x6, URZ ;  /* 0x0000000622227899 */ /* 0x000fe200080006ff */
[----:B------:R-:W-:Y:S11]  /*4260*/  BRA.U !UP3, `(.L_x_71) ;  /* 0x000000010b347547 */ /* 0x000ff6000b800000 */
[----:B------:R-:W-:Y:S01]  /*4270*/  UPLOP3.LUT UP0, UPT, UPT, UPT, UP2, 0x80, 0x8 ;  /* 0x000000000008789c */ /* 0x000fe20003f0f020 */
[----:B--2---:R-:W-:Y:S02]  /*4280*/  HFMA2 R0, -RZ, RZ, 0, 5.9604644775390625e-08 ;  /* 0x00000001ff007431 */ /* 0x004fe400000001ff */
[----:B------:R-:W-:Y:S03]  /*4290*/  IMAD.MOV.U32 R67, RZ, RZ, 0x1 ;  /* 0x00000001ff437424 */ /* 0x000fe600078e00ff */
[----:B------:R-:W-:Y:S05]  /*42a0*/  PLOP3.LUT P0, PT, PT, PT, UP0, 0x80, 0x8 ;  /* 0x000000000008781c */ /* 0x000fea0003f0f008 */
[----:B------:R-:W2:Y:S01]  /*42b0*/  @UP0 LDCU.64 UR10, c[0x0][0x888] ;  /* 0x00011100ff0a07ac */ /* 0x000ea20008000a00 */
[----:B------:R-:W-:Y:S07]  /*42c0*/  @UP0 UIMAD UR8, UR36, UR4, URZ ;  /* 0x00000004240802a4 */ /* 0x000fee000f8e02ff */
[----:B------:R-:W-:Y:S01]  /*42d0*/  @!P0 PRMT R67, R0, 0x7610, R67 ;  /* 0x0000761000438816 */ /* 0x000fe20000000043 */
[----:B--2---:R-:W-:Y:S03]  /*42e0*/  @UP0 UIMAD.WIDE UR10, UR8, 0x4, UR10 ;  /* 0x00000004080a08a5 */ /* 0x004fe6000f8e020a */
[----:B------:R-:W2:Y:S03]  /*42f0*/  @!UP0 LDCU UR8, c[0x0][0x880] ;  /* 0x00011000ff0887ac */ /* 0x000ea60008000800 */
[----:B------:R-:W-:Y:S01]  /*4300*/  IMAD.U32 R10, RZ, RZ, UR10 ;  /* 0x0000000aff0a7e24 */ /* 0x000fe2000f8e00ff */
[----:B------:R-:W-:Y:S05]  /*4310*/  MOV R11, UR11 ;  /* 0x0000000b000b7c02 */ /* 0x000fea0008000f00 */
[----:B------:R3:W5:Y:S02]  /*4320*/  @P0 LDG.E R35, desc[UR46][R10.64] ;  /* 0x0000002e0a230981 */ /* 0x000764000c1e1900 */
[----:B--23--:R-:W-:Y:S07]  /*4330*/  @!P0 IMAD.U32 R35, RZ, RZ, UR8 ;  /* 0x00000008ff238e24 */ /* 0x00cfee000f8e00ff */
.L_x_71:
[----:B-----5:R-:W-:Y:S01]  /*4340*/  @!P2 FSETP.EQ.AND P0, PT, R35, RZ, PT ;  /* 0x000000ff2300a20b */ /* 0x020fe20003f02000 */
[----:B------:R-:W-:Y:S01]  /*4350*/  @!UPT UIADD3 URZ, UPT, UPT, URZ, URZ, URZ ;  /* 0x000000fffffff290 */ /* 0x000fe2000fffe0ff */
[----:B------:R-:W-:Y:S11]  /*4360*/  @!P2 BRA `(.L_x_72) ;  /* 0x000000000014a947 */ /* 0x000ff60003800000 */
[----:B------:R-:W-:Y:S02]  /*4370*/  LOP3.LUT P2, RZ, R67, 0xff, RZ, 0xc0, !PT ;  /* 0x000000ff43ff7812 */ /* 0x000fe4000784c0ff */
[----:B------:R-:W-:Y:S04]  /*4380*/  PLOP3.LUT P0, PT, PT, PT, UP0, 0x80, 0x8 ;  /* 0x000000000008781c */ /* 0x000fe80003f0f008 */
[----:B------:R-:W-:Y:S07]  /*4390*/  PLOP3.LUT P0, PT, P0, PT, PT, 0x8, 0x80 ;  /* 0x000000000080781c */ /* 0x000fee000070e170 */
[----:B------:R-:W-:Y:S11]  /*43a0*/  @P2 FSETP.EQ.AND P0, PT, R35, RZ, PT ;  /* 0x000000ff2300220b */ /* 0x000ff60003f02000 */
[----:B------:R-:W-:Y:S02]  /*43b0*/  @!UPT UIADD3 URZ, UPT, UPT, URZ, URZ, URZ ;  /* 0x000000fffffff290 */ /* 0x000fe4000fffe0ff */
.L_x_72:
[----:B------:R-:W3:Y:S01]  /*43c0*/  SYNCS.PHASECHK.TRANS64.TRYWAIT P2, [UR7+0x50], R12 ;  /* 0x0000500cff0075a7 */ /* 0x000ee20008041107 */
[----:B------:R-:W-:Y:S04]  /*43d0*/  ELECT P4, URZ, PT ;  /* 0x0000000000ff782f */ /* 0x000fe80003880000 */
[----:B------:R-:W-:Y:S11]  /*43e0*/  PLOP3.LUT P4, PT, P0, P4, PT, 0xf2, 0x2f ;  /* 0x00000000002f781c */ /* 0x000ff60000789e72 */
[----:B------:R-:W-:Y:S02]  /*43f0*/  @!UPT UIADD3 URZ, UPT, UPT, URZ, URZ, URZ ;  /* 0x000000fffffff290 */ /* 0x000fe4000fffe0ff */
[----:B-1----:R-:W-:Y:S05]  /*4400*/  @!P4 IADD3 R9, P0, PT, R36, 0x580, RZ ;  /* 0x000005802409c810 */ /* 0x002fea0007f1e0ff */
[----:B--2---:R-:W-:Y:S01]  /*4410*/  @!P4 IMAD.X R0, RZ, RZ, R37, P0 ;  /* 0x000000ffff00c224 */ /* 0x004fe200000e0625 */
[----:B---3--:R-:W-:Y:S07]  /*4420*/  @!P2 BRA `(.L_x_73) ;  /* 0x00000044007ca947 */ /* 0x008fee0003800000 */
.L_x_158:
[----:B------:R-:W-:Y:S01]  /*4430*/  @!P4 R2UR UR8, R0 ;  /* 0x000000000008c2ca */ /* 0x000fe200000e0000 */
[----:B------:R-:W-:Y:S01]  /*4440*/  VOTEU.ALL UP1, P4 ;  /* 0x0000000000ff7886 */ /* 0x000fe20002020000 */
[----:B------:R-:W-:Y:S01]  /*4450*/  @!P4 R2UR UR9, R9 ;  /* 0x000000000909c2ca */ /* 0x000fe200000e0000 */
[----:B------:R-:W-:Y:S01]  /*4460*/  @!P4 IMAD.MOV.U32 R0, RZ, RZ, 0x2000 ;  /* 0x00002000ff00c424 */ /* 0x000fe200078e00ff */
[----:B------:R-:W-:Y:S01]  /*4470*/  UMOV UR10, 0x0 ;  /* 0x00000000000a7882 */ /* 0x000fe20000000000 */
[----:B------:R-:W-:Y:S01]  /*4480*/  UMOV UR11, 0x10000000 ;  /* 0x10000000000b7882 */ /* 0x000fe20000000000 */
[----:B------:R-:W-:Y:S01]  /*4490*/  @!UP1 UIADD3 UR32, UPT, UPT, UR7, 0x200, URZ ;  /* 0x0000020007209890 */ /* 0x000fe2000fffe0ff */
[----:B------:R-:W-:Y:S01]  /*44a0*/  @!P4 IADD3 R9, P0, PT, R36, 0x580, RZ ;  /* 0x000005802409c810 */ /* 0x000fe20007f1e0ff */
[----:B------:R-:W-:Y:S05]  /*44b0*/  VOTEU.ALL UP1, P4 ;  /* 0x0000000000ff7886 */ /* 0x000fea0002020000 */
[----:B------:R-:W-:Y:S01]  /*44c0*/  IMAD.U32 R11, RZ, RZ, UR8 ;  /* 0x00000008ff0b7e24 */ /* 0x000fe2000f8e00ff */
[----:B------:R-:W-:Y:S01]  /*44d0*/  UPRMT UR8, UR37, 0x654, UR33 ;  /* 0x0000065425087896 */ /* 0x000fe20008000021 */
[----:B------:R-:W-:Y:S03]  /*44e0*/  IMAD.U32 R10, RZ, RZ, UR9 ;  /* 0x00000009ff0a7e24 */ /* 0x000fe6000f8e00ff */
[----:B------:R-:W-:Y:S02]  /*44f0*/  @!P4 R2UR UR15, R11 ;  /* 0x000000000b0fc2ca */ /* 0x000fe400000e0000 */
[----:B------:R-:W-:Y:S11]  /*4500*/  @!P4 R2UR UR14, R10 ;  /* 0x000000000a0ec2ca */ /* 0x000ff600000e0000 */
[----:B------:R-:W-:Y:S02]  /*4510*/  @!UPT UIADD3 URZ, UPT, UPT, URZ, URZ, URZ ;  /* 0x000000fffffff290 */ /* 0x000fe4000fffe0ff */
[----:B------:R2:W-:Y:S01]  /*4520*/  @!UP1 UTMALDG.3D [UR32], [UR14], desc[UR10] ;  /* 0x00000a200e0095b4 */ /* 0x0005e20008011000 */
[----:B------:R3:W-:Y:S01]  /*4530*/  @!P4 SYNCS.ARRIVE.TRANS64.RED.A0TR RZ, [UR7+0x30], R0 ;  /* 0x00003000ffffc9a7 */ /* 0x0007e20008300407 */
[----:B------:R-:W-:Y:S01]  /*4540*/  SYNCS.ARRIVE.TRANS64.RED.A1T0 RZ, [UR8], RZ ;  /* 0x000000ffffff79a7 */ /* 0x000fe20008100408 */
[----:B---3--:R-:W-:Y:S01]  /*4550*/  @!P4 IMAD.X R0, RZ, RZ, R37, P0 ;  /* 0x000000ffff00c224 */ /* 0x008fe200000e0625 */
[----:B------:R-:W3:Y:S02]  /*4560*/  SYNCS.PHASECHK.TRANS64.TRYWAIT P2, [UR7+0x58], R12 ;  /* 0x0000580cff0075a7 */ /* 0x000ee40008041107 */
[----:B--23--:R-:W-:Y:S05]  /*4570*/  @!P2 BRA `(.L_x_74) ;  /* 0x000000440040a947 */ /* 0x00cfea0003800000 */
.L_x_160:
        /* <DEDUP_REMOVED lines=8> */
[----:B------:R-:W-:Y:S01]  /*4600*/  @!UP1 UIADD3 UR24, UPT, UPT, UR7, 0x2200, URZ ;  /* 0x0000220007189890 */ /* 0x000fe2000fffe0ff */
[----:B------:R-:W-:Y:S01]  /*4610*/  VOTEU.ALL UP1, P4 ;  /* 0x0000000000ff7886 */ /* 0x000fe20002020000 */
[----:B------:R-:W-:Y:S01]  /*4620*/  UMOV UR27, UR35 ;  /* 0x00000023001b7c82 */ /* 0x000fe20008000000 */
[----:B------:R-:W-:Y:S02]  /*4630*/  UMOV UR28, UR36 ;  /* 0x00000024001c7c82 */ /* 0x000fe40008000000 */
[----:B------:R-:W-:Y:S01]  /*4640*/  IMAD.U32 R11, RZ, RZ, UR8 ;  /* 0x00000008ff0b7e24 */ /* 0x000fe2000f8e00ff */
[----:B------:R-:W-:Y:S01]  /*4650*/  UPRMT UR8, UR37, 0x654, UR25 ;  /* 0x0000065425087896 */ /* 0x000fe20008000019 */
[----:B------:R-:W-:Y:S02]  /*4660*/  IMAD.U32 R10, RZ, RZ, UR9 ;  /* 0x00000009ff0a7e24 */ /* 0x000fe4000f8e00ff */
[----:B------:R-:W-:Y:S01]  /*4670*/  @!P4 IMAD.X R20, RZ, RZ, R37, P0 ;  /* 0x000000ffff14c224 */ /* 0x000fe200000e0625 */
[----:B------:R-:W-:Y:S02]  /*4680*/  @!P4 R2UR UR15, R11 ;  /* 0x000000000b0fc2ca */ /* 0x000fe400000e0000 */
[----:B------:R-:W-:Y:S11]  /*4690*/  @!P4 R2UR UR14, R10 ;  /* 0x000000000a0ec2ca */ /* 0x000ff600000e0000 */
[----:B------:R-:W-:Y:S02]  /*46a0*/  @!UPT UIADD3 URZ, UPT, UPT, URZ, URZ, URZ ;  /* 0x000000fffffff290 */ /* 0x000fe4000fffe0ff */
[----:B------:R2:W-:Y:S01]  /*46b0*/  @!UP1 UTMALDG.3D [UR24], [UR14], desc[UR10] ;  /* 0x00000a180e0095b4 */ /* 0x0005e20008011000 */
[----:B------:R2:W-:Y:S01]  /*46c0*/  @!P4 SYNCS.ARRIVE.TRANS64.RED.A0TR RZ, [UR7+0x38], R0 ;  /* 0x00003800ffffc9a7 */ /* 0x0005e20008300407 */
[----:B------:R-:W-:Y:S01]  /*46d0*/  SYNCS.ARRIVE.TRANS64.RED.A1T0 RZ, [UR8], RZ ;  /* 0x000000ffffff79a7 */ /* 0x000fe20008100408 */
[----:B------:R-:W3:Y:S02]  /*46e0*/  SYNCS.PHASECHK.TRANS64.TRYWAIT P2, [UR7+0x60], R12 ;  /* 0x0000600cff0075a7 */ /* 0x000ee40008041107 */
[----:B--23--:R-:W-:Y:S05]  /*46f0*/  @!P2 BRA `(.L_x_75) ;  /* 0x0000004000f8a947 */ /* 0x00cfea0003800000 */
.L_x_162:
[----:B------:R-:W2:Y:S01]  /*4700*/  LDC.64 R14, c[0x0][0xb10] ;  /* 0x0002c400ff0e7b82 */ /* 0x000ea20000000a00 */
[----:B------:R-:W-:Y:S01]  /*4710*/  @!P4 R2UR UR8, R20 ;  /* 0x000000001408c2ca */ /* 0x000fe200000e0000 */
[----:B------:R-:W-:Y:S01]  /*4720*/  VOTEU.ALL UP1, P4 ;  /* 0x0000000000ff7886 */ /* 0x000fe20002020000 */
[----:B------:R-:W-:Y:S01]  /*4730*/  @!P4 R2UR UR9, R21 ;  /* 0x000000001509c2ca */ /* 0x000fe200000e0000 */
[----:B------:R-:W-:Y:S01]  /*4740*/  UMOV UR10, 0x0 ;  /* 0x00000000000a7882 */ /* 0x000fe20000000000 */
[----:B------:R-:W-:Y:S03]  /*4750*/  UMOV UR11, 0x10000000 ;  /* 0x10000000000b7882 */ /* 0x000fe60000000000 */
[----:B------:R-:W3:Y:S01]  /*4760*/  LDC.64 R10, c[0x0][0xb18] ;  /* 0x0002c600ff0a7b82 */ /* 0x000ee20000000a00 */
[----:B------:R-:W-:Y:S01]  /*4770*/  @!UP1 UIADD3 UR18, UPT, UPT, UR34, 0x20, URZ ;  /* 0x0000002022129890 */ /* 0x000fe2000fffe0ff */
[----:B------:R-:W-:Y:S01]  /*4780*/  @P3 SHF.R.U32.HI R24, RZ, 0x10, R29 ;  /* 0x00000010ff183819 */ /* 0x000fe2000001161d */
[----:B------:R-:W-:Y:S01]  /*4790*/  @!UP1 UIADD3 UR16, UPT, UPT, UR7, 0x4200, URZ ;  /* 0x0000420007109890 */ /* 0x000fe2000fffe0ff */
[----:B------:R-:W-:Y:S01]  /*47a0*/  VIADD R27, R27, 0x1 ;  /* 0x000000011b1b7836 */ /* 0x000fe20000000000 */
[----:B------:R-:W-:Y:S03]  /*47b0*/  VOTEU.ALL UP1, P4 ;  /* 0x0000000000ff7886 */ /* 0x000fe60002020000 */
[----:B------:R-:W5:Y:S01]  /*47c0*/  @!P1 LDC R0, c[0x0][0xb20] ;  /* 0x0002c800ff009b82 */ /* 0x000f620000000800 */
[----:B------:R-:W-:Y:S01]  /*47d0*/  UMOV UR19, UR35 ;  /* 0x0000002300137c82 */ /* 0x000fe20008000000 */
[----:B------:R-:W-:Y:S01]  /*47e0*/  IMAD.U32 R21, RZ, RZ, UR8 ;  /* 0x00000008ff157e24 */ /* 0x000fe2000f8e00ff */
[----:B------:R-:W-:Y:S05]  /*47f0*/  UMOV UR20, UR36 ;  /* 0x0000002400147c82 */ /* 0x000fea0008000000 */
[----:B-1----:R-:W1:Y:S01]  /*4800*/  @!P1 LDC R3, c[0x0][0xb0c] ;  /* 0x0002c300ff039b82 */ /* 0x002e620000000800 */
[----:B------:R-:W-:Y:S01]  /*4810*/  IMAD.U32 R20, RZ, RZ, UR9 ;  /* 0x00000009ff147e24 */ /* 0x000fe2000f8e00ff */
[----:B------:R-:W-:Y:S01]  /*4820*/  UPRMT UR8, UR37, 0x654, UR17 ;  /* 0x0000065425087896 */ /* 0x000fe20008000011 */
[----:B------:R-:W-:Y:S03]  /*4830*/  @!P4 R2UR UR15, R21 ;  /* 0x00000000150fc2ca */ /* 0x000fe600000e0000 */
[----:B------:R-:W-:Y:S01]  /*4840*/  @!P4 R2UR UR14, R20 ;  /* 0x00000000140ec2ca */ /* 0x000fe200000e0000 */
[----:B------:R-:W-:Y:S11]  /*4850*/  @!P4 IMAD.MOV.U32 R20, RZ, RZ, 0x2000 ;  /* 0x00002000ff14c424 */ /* 0x000ff600078e00ff */
[----:B------:R-:W-:Y:S01]  /*4860*/  @!UPT UIADD3 URZ, UPT, UPT, URZ, URZ, URZ ;  /* 0x000000fffffff290 */ /* 0x000fe2000fffe0ff */
[----:B------:R1:W-:Y:S01]  /*4870*/  @!UP1 UTMALDG.3D [UR16], [UR14], desc[UR10] ;  /* 0x00000a100e0095b4 */ /* 0x0003e20008011000 */
[----:B------:R1:W-:Y:S02]  /*4880*/  @!P4 SYNCS.ARRIVE.TRANS64.RED.A0TR RZ, [UR7+0x40], R20 ;  /* 0x00004014ffffc9a7 */ /* 0x0003e40008300407 */
[----:B-1----:R-:W-:Y:S01]  /*4890*/  @!P1 ISETP.NE.AND P2, PT, R3, 0x1, PT ;  /* 0x000000010300980c */ /* 0x002fe20003f45270 */
[C---:B--2---:R-:W-:Y:S01]  /*48a0*/  @!P1 IMAD.HI.U32 R14, R13.reuse, R14, RZ ;  /* 0x0000000e0d0e9227 */ /* 0x044fe200078e00ff */
[----:B---3--:R-:W-:Y:S03]  /*48b0*/  @!P1 ISETP.NE.AND P0, PT, R10, 0x1, PT ;  /* 0x000000010a00980c */ /* 0x008fe60003f05270 */
[C---:B------:R-:W-:Y:S01]  /*48c0*/  @!P1 IMAD.HI.U32 R11, R8.reuse, R11, RZ ;  /* 0x0000000b080b9227 */ /* 0x040fe200078e00ff */
[----:B------:R-:W-:Y:S04]  /*48d0*/  @!P1 SHF.R.U32.HI R14, RZ, R15, R14 ;  /* 0x0000000fff0e9219 */ /* 0x000fe8000001160e */
[----:B-----5:R-:W-:Y:S01]  /*48e0*/  @!P1 SHF.R.U32.HI R9, RZ, R0, R11 ;  /* 0x00000000ff099219 */ /* 0x020fe2000001160b */
[----:B------:R-:W-:Y:S01]  /*48f0*/  SYNCS.ARRIVE.TRANS64.RED.A1T0 RZ, [UR8], RZ ;  /* 0x000000ffffff79a7 */ /* 0x000fe20008100408 */
[----:B------:R-:W-:Y:S02]  /*4900*/  @!P1 SEL R14, R13, R14, !P2 ;  /* 0x0000000e0d0e9207 */ /* 0x000fe40005000000 */
[----:B------:R-:W-:Y:S01]  /*4910*/  @!P1 SEL R9, R8, R9, !P0 ;  /* 0x0000000908099207 */ /* 0x000fe20004000000 */
[----:B------:R-:W1:Y:S04]  /*4920*/  SYNCS.PHASECHK.TRANS64.TRYWAIT P5, [UR7+0x68], R12 ;  /* 0x0000680cff0075a7 */ /* 0x000e6800080a1107 */
[----:B------:R-:W-:Y:S02]  /*4930*/  @!P1 IMAD.IADD R0, R9, 0x1, -R14 ;  /* 0x0000000109009824 */ /* 0x000fe400078e0a0e */
[----:B------:R-:W-:Y:S02]  /*4940*/  @!P1 IMAD.IADD R9, R14, 0x1, -R9 ;  /* 0x000000010e099824 */ /* 0x000fe400078e0a09 */
[----:B------:R-:W-:Y:S02]  /*4950*/  @!P1 IMAD R13, R0, R3, R13 ;  /* 0x00000003000d9224 */ /* 0x000fe400078e020d */
[----:B------:R-:W-:Y:S01]  /*4960*/  @!P1 IMAD R8, R9, R10, R8 ;  /* 0x0000000a09089224 */ /* 0x000fe200078e0208 */
[----:B-1----:R-:W-:Y:S06]  /*4970*/  @!P5 BRA `(.L_x_76) ;  /* 0x000000400070d947 */ /* 0x002fec0003800000 */
.L_x_164:
[----:B-1----:R-:W-:Y:S01]  /*4980*/  @!P4 IADD3 R3, P0, PT, R36, 0x580, RZ ;  /* 0x000005802403c810 */ /* 0x002fe20007f1e0ff */
[----:B------:R-:W-:Y:S01]  /*4990*/  VOTEU.ALL UP1, P4 ;  /* 0x0000000000ff7886 */ /* 0x000fe20002020000 */
[----:B------:R-:W-:Y:S01]  /*49a0*/  UMOV UR18, 0x0 ;  /* 0x0000000000127882 */ /* 0x000fe20000000000 */
[----:B------:R-:W-:Y:S01]  /*49b0*/  UMOV UR19, 0x10000000 ;  /* 0x1000000000137882 */ /* 0x000fe20000000000 */
[----:B------:R-:W-:Y:S01]  /*49c0*/  @!P4 R2UR UR9, R3 ;  /* 0x000000000309c2ca */ /* 0x000fe200000e0000 */
[----:B------:R-:W-:Y:S01]  /*49d0*/  @!P4 IMAD.X R0, RZ, RZ, R37, P0 ;  /* 0x000000ffff00c224 */ /* 0x000fe200000e0625 */
[----:B------:R-:W-:Y:S01]  /*49e0*/  @!UP1 UIADD3 UR10, UPT, UPT, UR34, 0x30, URZ ;  /* 0x00000030220a9890 */ /* 0x000fe2000fffe0ff */
[----:B------:R-:W-:Y:S01]  /*49f0*/  ISETP.NE.AND P0, PT, R27, 0x2, PT ;  /* 0x000000021b00780c */ /* 0x000fe20003f05270 */
[----:B------:R-:W-:Y:S01]  /*4a00*/  UMOV UR11, UR35 ;  /* 0x00000023000b7c82 */ /* 0x000fe20008000000 */
[----:B------:R-:W-:Y:S01]  /*4a10*/  UMOV UR12, UR36 ;  /* 0x00000024000c7c82 */ /* 0x000fe20008000000 */
[----:B------:R-:W-:Y:S01]  /*4a20*/  @!P4 R2UR UR8, R0 ;  /* 0x000000000008c2ca */ /* 0x000fe200000e0000 */
[----:B------:R-:W-:Y:S01]  /*4a30*/  IMAD.IADD R20, R8, 0x1, R66 ;  /* 0x0000000108147824 */ /* 0x000fe200078e0242 */
[----:B------:R-:W-:Y:S01]  /*4a40*/  @P3 R2UR UR36, R24 ;  /* 0x00000000182432ca */ /* 0x000fe200000e0000 */
[----:B------:R-:W-:Y:S01]  /*4a50*/  IMAD.IADD R21, R13, 0x1, R68 ;  /* 0x000000010d157824 */ /* 0x000fe200078e0244 */
[----:B------:R-:W-:Y:S02]  /*4a60*/  SEL R0, RZ, 0x1, P0 ;  /* 0x00000001ff007807 */ /* 0x000fe40000000000 */
[----:B------:R-:W-:Y:S01]  /*4a70*/  LOP3.LUT R32, R32, 0x1, RZ, 0x3c, !PT ;  /* 0x0000000120207812 */ /* 0x000fe200078e3cff */
[----:B------:R-:W-:Y:S01]  /*4a80*/  IMAD.U32 R10, RZ, RZ, UR9 ;  /* 0x00000009ff0a7e24 */ /* 0x000fe2000f8e00ff */
[----:B------:R-:W-:Y:S01]  /*4a90*/  @!UP1 UIADD3 UR9, UPT, UPT, UR7, 0x48, URZ ;  /* 0x0000004807099890 */ /* 0x000fe2000fffe0ff */
[----:B------:R-:W-:Y:S02]  /*4aa0*/  LOP3.LUT R25, R25, R0, RZ, 0x3c, !PT ;  /* 0x0000000019197212 */ /* 0x000fe400078e3cff */
[----:B------:R-:W-:Y:S02]  /*4ab0*/  SEL R27, R27, RZ, P0 ;  /* 0x000000ff1b1b7207 */ /* 0x000fe40000000000 */
[----:B------:R-:W-:Y:S01]  /*4ac0*/  IMAD.U32 R11, RZ, RZ, UR8 ;  /* 0x00000008ff0b7e24 */ /* 0x000fe2000f8e00ff */
[----:B------:R-:W-:Y:S01]  /*4ad0*/  @!P4 R2UR UR14, R10 ;  /* 0x000000000a0ec2ca */ /* 0x000fe200000e0000 */
[----:B------:R-:W-:Y:S01]  /*4ae0*/  @!UP1 UIADD3 UR8, UPT, UPT, UR7, 0x6200, URZ ;  /* 0x0000620007089890 */ /* 0x000fe2000fffe0ff */
[----:B------:R-:W-:Y:S02]  /*4af0*/  VOTEU.ALL UP1, P4 ;  /* 0x0000000000ff7886 */ /* 0x000fe40002020000 */
[----:B------:R-:W-:Y:S11]  /*4b00*/  @!P4 R2UR UR15, R11 ;  /* 0x000000000b0fc2ca */ /* 0x000ff600000e0000 */
[----:B------:R-:W-:Y:S02]  /*4b10*/  @!UPT UIADD3 URZ, UPT, UPT, URZ, URZ, URZ ;  /* 0x000000fffffff290 */ /* 0x000fe4000fffe0ff */
[----:B------:R2:W-:Y:S01]  /*4b20*/  @!UP1 UTMALDG.3D [UR8], [UR14], desc[UR18] ;  /* 0x000012080e0095b4 */ /* 0x0005e20008011000 */
[----:B------:R2:W-:Y:S01]  /*4b30*/  @!P4 SYNCS.ARRIVE.TRANS64.RED.A0TR RZ, [UR7+0x48], R23 ;  /* 0x00004817ffffc9a7 */ /* 0x0005e20008300407 */
[----:B------:R-:W-:Y:S01]  /*4b40*/  UPLOP3.LUT UP1, UPT, UPT, UPT, UPT, 0x80, 0x8 ;  /* 0x000000000008789c */ /* 0x000fe20003f2f070 */
[----:B------:R-:W-:Y:S01]  /*4b50*/  SYNCS.ARRIVE.TRANS64.RED.A1T0 RZ, [UR13], RZ ;  /* 0x000000ffffff79a7 */ /* 0x000fe2000810040d */
[----:B------:R-:W-:Y:S09]  /*4b60*/  @P3 BRA `(.L_x_77) ;  /* 0xfffffff000943947 */ /* 0x000ff2000383ffff */
[----:B------:R-:W-:-:S04]  /*4b70*/  SHF.L.U32 R3, R32, 0x1f, RZ ;  /* 0x0000001f20037819 */ /* 0x000fc800000006ff */
[----:B------:R-:W1:Y:S02]  /*4b80*/  SYNCS.PHASECHK.TRANS64.TRYWAIT P0, [UR7+0x50], R3 ;  /* 0x00005003ff0075a7 */ /* 0x000e640008001107 */
[----:B-1----:R-:W-:Y:S05]  /*4b90*/  @!P0 BRA `(.L_x_78) ;  /* 0x0000004000008947 */ /* 0x002fea0003800000 */
.L_x_166:
[----:B------:R-:W3:Y:S02]  /*4ba0*/  SYNCS.PHASECHK.TRANS64.TRYWAIT P0, [UR7+0x58], R3 ;  /* 0x00005803ff0075a7 */ /* 0x000ee40008001107 */
[----:B---3--:R-:W-:Y:S05]  /*4bb0*/  @!P0 BRA `(.L_x_79) ;  /* 0x0000004000108947 */ /* 0x008fea0003800000 */
.L_x_168:
[----:B------:R-:W3:Y:S02]  /*4bc0*/  SYNCS.PHASECHK.TRANS64.TRYWAIT P0, [UR7+0x60], R3 ;  /* 0x00006003ff0075a7 */ /* 0x000ee40008001107 */
[----:B---3--:R-:W-:Y:S05]  /*4bd0*/  @!P0 BRA `(.L_x_80) ;  /* 0x0000004000208947 */ /* 0x008fea0003800000 */
.L_x_170:
[----:B-1----:R-:W-:-:S07]  /*4be0*/  MOV R0, UR7 ;  /* 0x0000000700007c02 */ /* 0x002fce0008000f00 */
.L_x_81:
[----:B-1----:R-:W-:-:S04]  /*4bf0*/  SHF.L.U32 R3, R32, 0x1f, RZ ;  /* 0x0000001f20037819 */ /* 0x002fc800000006ff */
[----:B------:R1:W3:Y:S03]  /*4c00*/  SYNCS.PHASECHK.TRANS64.TRYWAIT P0, [R0+URZ+0x68], R3 ;  /* 0x00006803000075a7 */ /* 0x0002e600080011ff */
[----:B---3--:R-:W-:Y:S05]  /*4c10*/  @!P0 NANOSLEEP.SYNCS 0x989680 ;  /* 0x009896800000895d */ /* 0x008fea0003900000 */
[----:B------:R-:W3:Y:S02]  /*4c20*/  @!P0 SYNCS.PHASECHK.TRANS64 P0, [R0+URZ+0x68], R3 ;  /* 0x00006803000085a7 */ /* 0x000ee400080010ff */
[----:B--23--:R-:W-:Y:S05]  /*4c30*/  @P0 EXIT ;  /* 0x000000000000094d */ /* 0x00cfea0003800000 */
[----:B------:R-:W-:Y:S05]  /*4c40*/  BRA `(.L_x_81) ;  /* 0xfffffffc00e87947 */ /* 0x000fea000383ffff */
.L_x_66:
[----:B------:R-:W-:-:S06]  /*4c50*/  UISETP.GE.AND UP1, UPT, UR8, 0x4, UPT ;  /* 0x000000040800788c */ /* 0x000fcc000bf26270 */
[----:B------:R-:W-:-:S13]  /*4c60*/  PLOP3.LUT P0, PT, PT, PT, UP1, 0x80, 0x8 ;  /* 0x000000000008781c */ /* 0x000fda0003f0f018 */
[----:B------:R-:W-:Y:S05]  /*4c70*/  @!P0 EXIT ;  /* 0x000000000000894d */ /* 0x000fea0003800000 */
[----:B------:R-:W-:Y:S01]  /*4c80*/  BAR.SYNC.DEFER_BLOCKING 0x6, 0xa0 ;  /* 0x0182800000007b1d */ /* 0x000fe20000010000 */
[C---:B------:R-:W-:Y:S01]  /*4c90*/  IMAD.SHL.U32 R3, R81.reuse, 0x10, RZ ;  /* 0x0000001051037824 */ /* 0x040fe200078e00ff */
[C---:B------:R-:W-:Y:S01]  /*4ca0*/  SHF.L.U32 R33, R81.reuse, 0x10, RZ ;  /* 0x0000001051217819 */ /* 0x040fe200000006ff */
[C---:B------:R-:W-:Y:S01]  /*4cb0*/  IMAD.SHL.U32 R80, R81.reuse, 0x2, RZ ;  /* 0x0000000251507824 */ /* 0x040fe200078e00ff */
[----:B------:R-:W-:Y:S01]  /*4cc0*/  LOP3.LUT R82, R81, 0x60, RZ, 0xc0, !PT ;  /* 0x0000006051527812 */ /* 0x000fe200078ec0ff */
[----:B------:R-:W-:Y:S01]  /*4cd0*/  HFMA2 R77, -RZ, RZ, 0, 5.9604644775390625e-08 ;  /* 0x00000001ff4d7431 */ /* 0x000fe200000001ff */
[----:B------:R-:W-:Y:S02]  /*4ce0*/  UMOV UR48, 0x400 ;  /* 0x0000040000307882 */ /* 0x000fe40000000000 */
[----:B------:R-:W1:Y:S01]  /*4cf0*/  LDC R71, c[0x0][0x370] ;  /* 0x0000dc00ff477b82 */ /* 0x000e620000000800 */
[----:B------:R-:W-:Y:S01]  /*4d00*/  ULEA UR48, UR37, UR48, 0x18 ;  /* 0x0000003025307291 */ /* 0x000fe2000f8ec0ff */
[----:B------:R-:W-:Y:S01]  /*4d10*/  LOP3.LUT R5, R3, 0x60, RZ, 0xc0, !PT ;  /* 0x0000006003057812 */ /* 0x000fe200078ec0ff */
[----:B------:R-:W-:Y:S01]  /*4d20*/  HFMA2 R75, -RZ, RZ, 0, 0 ;  /* 0x00000000ff4b7431 */ /* 0x000fe200000001ff */
[----:B------:R-:W-:Y:S01]  /*4d30*/  LOP3.LUT R79, R81, 0x2, RZ, 0xc0, !PT ;  /* 0x00000002514f7812 */ /* 0x000fe200078ec0ff */
[----:B------:R-:W-:Y:S01]  /*4d40*/  UIADD3 UR4, UPT, UPT, UR48, 0x200, URZ ;  /* 0x0000020030047890 */ /* 0x000fe2000fffe0ff */
[----:B------:R-:W-:Y:S01]  /*4d50*/  LOP3.LUT R80, R5, 0xc, R80, 0xf8, !PT ;  /* 0x0000000c05507812 */ /* 0x000fe200078ef850 */
[----:B------:R-:W-:Y:S01]  /*4d60*/  IMAD.MOV.U32 R30, RZ, RZ, RZ ;  /* 0x000000ffff1e7224 */ /* 0x000fe200078e00ff */
[----:B------:R-:W2:Y:S01]  /*4d70*/  LDC R28, c[0x0][0xb0c] ;  /* 0x0002c300ff1c7b82 */ /* 0x000ea20000000800 */
[----:B------:R-:W-:Y:S01]  /*4d80*/  LOP3.LUT R33, R33, 0x600000, RZ, 0xc0, !PT ;  /* 0x0060000021217812 */ /* 0x000fe200078ec0ff */
[----:B------:R-:W-:Y:S01]  /*4d90*/  IMAD.MOV.U32 R85, RZ, RZ, RZ ;  /* 0x000000ffff557224 */ /* 0x000fe200078e00ff */
[----:B------:R-:W-:Y:S01]  /*4da0*/  LOP3.LUT R80, R80, 0x790, R3, 0xf8, !PT ;  /* 0x0000079050507812 */ /* 0x000fe200078ef803 */
[----:B------:R-:W-:Y:S01]  /*4db0*/  IMAD.U32 R73, RZ, RZ, UR4 ;  /* 0x00000004ff497e24 */ /* 0x000fe2000f8e00ff */
[----:B------:R-:W-:Y:S01]  /*4dc0*/  LOP3.LUT R81, R81, 0x4, RZ, 0xc0, !PT ;  /* 0x0000000451517812 */ /* 0x000fe200078ec0ff */
[----:B------:R-:W4:Y:S01]  /*4dd0*/  LDCU.64 UR52, c[0x0][0x348] ;  /* 0x00006900ff3477ac */ /* 0x000f220008000a00 */
[----:B------:R-:W-:Y:S01]  /*4de0*/  MOV R76, RZ ;  /* 0x000000ff004c7202 */ /* 0x000fe20000000f00 */
[----:B------:R-:W1:Y:S01]  /*4df0*/  LDC R69, c[0x0][0xb20] ;  /* 0x0002c800ff457b82 */ /* 0x000e620000000800 */
[----:B------:R-:W3:Y:S01]  /*4e00*/  LDS R0, [UR48+0x130] ;  /* 0x00013030ff007984 */ /* 0x000ee20008000800 */
[----:B------:R-:W-:Y:S01]  /*4e10*/  IMAD R80, R80, 0x4, R73 ;  /* 0x0000000450507824 */ /* 0x000fe200078e0249 */
[----:B------:R-:W1:Y:S03]  /*4e20*/  LDCU.64 UR38, c[0x0][0x888] ;  /* 0x00011100ff2677ac */ /* 0x000e660008000a00 */
[--C-:B------:R-:W-:Y:S01]  /*4e30*/  IMAD R79, R79, -0x10, R80.reuse ;  /* 0xfffffff04f4f7824 */ /* 0x100fe200078e0250 */
[----:B------:R-:W1:Y:S01]  /*4e40*/  LDCU.64 UR44, c[0x0][0x890] ;  /* 0x00011200ff2c77ac */ /* 0x000e620008000a00 */
[----:B------:R-:W1:Y:S01]  /*4e50*/  LDC R27, c[0x0][0xb30] ;  /* 0x0002cc00ff1b7b82 */ /* 0x000e620000000800 */
[----:B------:R-:W-:Y:S01]  /*4e60*/  IMAD R78, R81, -0x10, R80 ;  /* 0xfffffff0514e7824 */ /* 0x000fe200078e0250 */
[----:B------:R-:W-:Y:S01]  /*4e70*/  UMOV UR49, URZ ;  /* 0x000000ff00317c82 */ /* 0x000fe20008000000 */
[----:B------:R-:W-:-:S05]  /*4e80*/  UMOV UR51, URZ ;  /* 0x000000ff00337c82 */ /* 0x000fca0008000000 */
[----:B------:R-:W1:Y:S08]  /*4e90*/  LDC.64 R64, c[0x0][0xb10] ;  /* 0x0002c400ff407b82 */ /* 0x000e700000000a00 */
[----:B------:R-:W1:Y:S08]  /*4ea0*/  LDC.64 R24, c[0x0][0xb18] ;  /* 0x0002c600ff187b82 */ /* 0x000e700000000a00 */
[----:B------:R-:W1:Y:S08]  /*4eb0*/  LDC.64 R22, c[0x0][0xb28] ;  /* 0x0002ca00ff167b82 */ /* 0x000e700000000a00 */
[----:B------:R-:W1:Y:S01]  /*4ec0*/  LDC.64 R62, c[0x0][0x8b0] ;  /* 0x00022c00ff3e7b82 */ /* 0x000e620000000a00 */
[----:B---3--:R-:W-:-:S07]  /*4ed0*/  IMAD.IADD R33, R0, 0x1, R33 ;  /* 0x0000000100217824 */ /* 0x008fce00078e0221 */
[----:B------:R-:W3:Y:S08]  /*4ee0*/  LDC.64 R60, c[0x0][0x8a8] ;  /* 0x00022a00ff3c7b82 */ /* 0x000ef00000000a00 */
[----:B--2-4-:R-:W1:Y:S02]  /*4ef0*/  LDC R70, c[0x0][0x374] ;  /* 0x0000dd00ff467b82 */ /* 0x014e640000000800 */
.L_x_125:
[----:B------:R-:W-:Y:S02]  /*4f00*/  LEA R0, R85, UR48, 0x3 ;  /* 0x0000003055007c11 */ /* 0x000fe4000f8e18ff */
[----:B------:R-:W-:Y:S02]  /*4f10*/  SHF.L.U32 R3, R75, 0x1f, RZ ;  /* 0x0000001f4b037819 */ /* 0x000fe400000006ff */
[----:B-1----:R-:W-:Y:S02]  /*4f20*/  LEA R16, R85, UR48, 0x4 ;  /* 0x0000003055107c11 */ /* 0x002fe4000f8e20ff */
[----:B------:R-:W2:Y:S02]  /*4f30*/  SYNCS.PHASECHK.TRANS64.TRYWAIT P0, [R0+URZ+0x80], R3 ;  /* 0x00008003000075a7 */ /* 0x000ea400080011ff */
[----:B--23--:R-:W-:Y:S05]  /*4f40*/  @!P0 BRA `(.L_x_82) ;  /* 0x0000003c005c8947 */ /* 0x00cfea0003800000 */
.L_x_171:
[----:B------:R-:W4:Y:S01]  /*4f50*/  LDC.64 R12, c[0x0][0xb10] ;  /* 0x0002c400ff0c7b82 */ /* 0x000f220000000a00 */
[----:B------:R-:W3:Y:S01]  /*4f60*/  LDS.128 R16, [R16+0x110] ;  /* 0x0001100010107984 */ /* 0x000ee20000000c00 */
[----:B-1----:R-:W-:Y:S01]  /*4f70*/  ISETP.NE.AND P1, PT, R27, 0x1, PT ;  /* 0x000000011b00780c */ /* 0x002fe20003f25270 */
[----:B--2---:R-:W-:Y:S01]  /*4f80*/  VIADD R0, R0, 0x90 ;  /* 0x0000009000007836 */ /* 0x004fe20000000000 */
[----:B------:R-:W-:Y:S04]  /*4f90*/  ISETP.GE.AND P0, PT, R26, 0x1, PT ;  /* 0x000000011a00780c */ /* 0x000fe80003f06270 */
[----:B------:R-:W1:Y:S01]  /*4fa0*/  LDC.64 R10, c[0x0][0xb18] ;  /* 0x0002c600ff0a7b82 */ /* 0x000e620000000a00 */
[----:B------:R-:W-:Y:S01]  /*4fb0*/  PRMT R0, RZ, 0x654, R0 ;  /* 0x00000654ff007816 */ /* 0x000fe20000000000 */
[----:B------:R-:W-:Y:S01]  /*4fc0*/  @!PT LDS RZ, [RZ] ;  /* 0x00000000fffff984 */ /* 0x000fe20000000800 */
[----:B------:R-:W-:Y:S01]  /*4fd0*/  @!PT LDS RZ, [RZ] ;  /* 0x00000000fffff984 */ /* 0x000fe20000000800 */
[----:B------:R-:W-:Y:S01]  /*4fe0*/  @!PT LDS RZ, [RZ] ;  /* 0x00000000fffff984 */ /* 0x000fe20000000800 */
[----:B------:R-:W-:Y:S01]  /*4ff0*/  @!PT LDS RZ, [RZ] ;  /* 0x00000000fffff984 */ /* 0x000fe20000000800 */
[----:B------:R2:W-:Y:S06]  /*5000*/  MEMBAR.ALL.CTA ;  /* 0x0000000000007992 */ /* 0x0005ec0000008000 */
[----:B--2---:R-:W2:Y:S01]  /*5010*/  FENCE.VIEW.ASYNC.S ;  /* 0x00000000000073c6 */ /* 0x004ea20000000000 */
[----:B------:R-:W1:Y:S08]  /*5020*/  @!P1 LDC R14, c[0x0][0xb20] ;  /* 0x0002c800ff0e9b82 */ /* 0x000e700000000800 */
[----:B------:R-:W1:Y:S01]  /*5030*/  @!P1 LDC R9, c[0x0][0xb0c] ;  /* 0x0002c300ff099b82 */ /* 0x000e620000000800 */
[----:B--2---:R2:W-:Y:S01]  /*5040*/  SYNCS.ARRIVE.TRANS64.RED.A1T0 RZ, [R0+URZ], RZ ;  /* 0x000000ff00ff79a7 */ /* 0x0045e200081004ff */
[----:B---3--:R-:W-:Y:S04]  /*5050*/  LOP3.LUT P4, RZ, R18, 0x1, RZ, 0xc0, !PT ;  /* 0x0000000112ff7812 */ /* 0x008fe8000788c0ff */
[----:B------:R-:W-:Y:S09]  /*5060*/  P2R R83, PR, RZ, 0x10 ;  /* 0x00000010ff537803 */ /* 0x000ff20000000000 */
[----:B------:R-:W-:Y:S02]  /*5070*/  @P4 MOV R31, R16 ;  /* 0x00000010001f4202 */ /* 0x000fe40000000f00 */
[----:B------:R-:W-:Y:S01]  /*5080*/  @P4 LOP3.LUT R29, R17, 0xffff, RZ, 0xc0, !PT ;  /* 0x0000ffff111d4812 */ /* 0x000fe200078ec0ff */
[----:B--2-4-:R-:W-:Y:S06]  /*5090*/  @!P0 BRA `(.L_x_83) ;  /* 0x0000000000a48947 */ /* 0x014fec0003800000 */
[----:B------:R-:W-:Y:S01]  /*50a0*/  IMAD.HI.U32 R36, R70, R25, RZ ;  /* 0x0000001946247227 */ /* 0x000fe200078e00ff */
[----:B------:R-:W-:Y:S02]  /*50b0*/  ISETP.NE.AND P0, PT, R24, 0x1, PT ;  /* 0x000000011800780c */ /* 0x000fe40003f05270 */
[----:B------:R-:W-:Y:S01]  /*50c0*/  ISETP.NE.AND P2, PT, R26, 0x1, PT ;  /* 0x000000011a00780c */ /* 0x000fe20003f45270 */
[-C--:B------:R-:W-:Y:S01]  /*50d0*/  IMAD.HI.U32 R34, R71, R64.reuse, RZ ;  /* 0x0000004047227227 */ /* 0x080fe200078e00ff */
[----:B------:R-:W-:Y:S02]  /*50e0*/  SHF.R.U32.HI R37, RZ, R69, R36 ;  /* 0x00000045ff257219 */ /* 0x000fe40000011624 */
[----:B------:R-:W-:Y:S01]  /*50f0*/  ISETP.NE.AND P3, PT, R28, 0x1, PT ;  /* 0x000000011c00780c */ /* 0x000fe20003f65270 */
[----:B------:R-:W-:Y:S01]  /*5100*/  IMAD.HI.U32 R40, R29, R25, RZ ;  /* 0x000000191d287227 */ /* 0x000fe200078e00ff */
[----:B------:R-:W-:Y:S02]  /*5110*/  SHF.R.U32.HI R34, RZ, R65, R34 ;  /* 0x00000041ff227219 */ /* 0x000fe40000011622 */
[----:B------:R-:W-:Y:S01]  /*5120*/  SEL R3, R70, R37, !P0 ;  /* 0x0000002546037207 */ /* 0x000fe20004000000 */
[----:B------:R-:W-:Y:S01]  /*5130*/  IMAD.HI.U32 R38, R31, R64, RZ ;  /* 0x000000401f267227 */ /* 0x000fe200078e00ff */
[----:B------:R-:W-:Y:S03]  /*5140*/  SEL R7, R71, R34, !P3 ;  /* 0x0000002247077207 */ /* 0x000fe60005800000 */
[-C--:B------:R-:W-:Y:S01]  /*5150*/  IMAD.HI.U32 R34, R3, R22.reuse, RZ ;  /* 0x0000001603227227 */ /* 0x080fe200078e00ff */
[----:B------:R-:W-:Y:S03]  /*5160*/  SHF.R.U32.HI R38, RZ, R65, R38 ;  /* 0x00000041ff267219 */ /* 0x000fe60000011626 */
[----:B------:R-:W-:Y:S01]  /*5170*/  IMAD.HI.U32 R36, R7, R22, RZ ;  /* 0x0000001607247227 */ /* 0x000fe200078e00ff */
[----:B------:R-:W-:Y:S02]  /*5180*/  @P2 SHF.R.U32.HI R3, RZ, R23, R34 ;  /* 0x00000017ff032219 */ /* 0x000fe40000011622 */
[----:B------:R-:W-:Y:S02]  /*5190*/  SHF.R.U32.HI R34, RZ, R69, R40 ;  /* 0x00000045ff227219 */ /* 0x000fe40000011628 */
[----:B------:R-:W-:Y:S01]  /*51a0*/  @P2 SHF.R.U32.HI R7, RZ, R23, R36 ;  /* 0x00000017ff072219 */ /* 0x000fe20000011624 */
[C---:B------:R-:W-:Y:S01]  /*51b0*/  IMAD R2, R26.reuse, R3, RZ ;  /* 0x000000031a027224 */ /* 0x040fe200078e02ff */
[----:B------:R-:W-:Y:S02]  /*51c0*/  SEL R5, R29, R34, !P0 ;  /* 0x000000221d057207 */ /* 0x000fe40004000000 */
[----:B------:R-:W-:Y:S01]  /*51d0*/  SEL R3, R31, R38, !P3 ;  /* 0x000000261f037207 */ /* 0x000fe20005800000 */
[----:B------:R-:W-:Y:S01]  /*51e0*/  IMAD R4, R26, R7, RZ ;  /* 0x000000071a047224 */ /* 0x000fe200078e02ff */
[C---:B------:R-:W-:Y:S01]  /*51f0*/  ISETP.GE.AND P0, PT, R5.reuse, R2, PT ;  /* 0x000000020500720c */ /* 0x040fe20003f06270 */
[----:B------:R-:W-:Y:S03]  /*5200*/  IMAD.HI.U32 R6, R5, R22, RZ ;  /* 0x0000001605067227 */ /* 0x000fe600078e00ff */
[----:B------:R-:W-:Y:S01]  /*5210*/  ISETP.GE.OR P0, PT, R3, R4, P0 ;  /* 0x000000040300720c */ /* 0x000fe20000706670 */
[----:B------:R-:W-:Y:S01]  /*5220*/  IMAD.MOV R4, RZ, RZ, -R3 ;  /* 0x000000ffff047224 */ /* 0x000fe200078e0a03 */
[-C--:B------:R-:W-:Y:S03]  /*5230*/  SHF.R.U32.HI R6, RZ, R23.reuse, R6 ;  /* 0x00000017ff067219 */ /* 0x080fe60000011606 */
[----:B------:R-:W-:Y:S01]  /*5240*/  IMAD R31, R28, R4, R31 ;  /* 0x000000041c1f7224 */ /* 0x000fe200078e021f */
[----:B------:R-:W-:Y:S05]  /*5250*/  SEL R15, R5, R6, !P2 ;  /* 0x00000006050f7207 */ /* 0x000fea0005000000 */
[----:B------:R-:W-:Y:S02]  /*5260*/  IMAD.MOV R6, RZ, RZ, -R15 ;  /* 0x000000ffff067224 */ /* 0x000fe400078e0a0f */
[C---:B------:R-:W-:Y:S04]  /*5270*/  @!P0 IMAD.HI.U32 R2, R3.reuse, R22, RZ ;  /* 0x0000001603028227 */ /* 0x040fe800078e00ff */
[----:B------:R-:W-:Y:S01]  /*5280*/  IMAD R6, R26, R6, R5 ;  /* 0x000000061a067224 */ /* 0x000fe200078e0205 */
[----:B------:R-:W-:Y:S04]  /*5290*/  @!P0 SHF.R.U32.HI R2, RZ, R23, R2 ;  /* 0x00000017ff028219 */ /* 0x000fe80000011602 */
[----:B------:R-:W-:Y:S02]  /*52a0*/  @!P0 SEL R0, R3, R2, !P2 ;  /* 0x0000000203008207 */ /* 0x000fe40005000000 */
[----:B------:R-:W-:Y:S02]  /*52b0*/  IADD3 R2, PT, PT, -R5, RZ, RZ ;  /* 0x000000ff05027210 */ /* 0x000fe40007ffe1ff */
[----:B------:R-:W-:Y:S01]  /*52c0*/  @!P0 IADD3 R8, PT, PT, R15, -R0, RZ ;  /* 0x800000000f088210 */ /* 0x000fe20007ffe0ff */
[----:B------:R-:W-:Y:S02]  /*52d0*/  @!P0 IMAD R0, R7, R6, R0 ;  /* 0x0000000607008224 */ /* 0x000fe400078e0200 */
[----:B------:R-:W-:Y:S02]  /*52e0*/  IMAD R29, R24, R2, R29 ;  /* 0x00000002181d7224 */ /* 0x000fe400078e021d */
[----:B------:R-:W-:Y:S02]  /*52f0*/  @!P0 IMAD R5, R8, R26, R3 ;  /* 0x0000001a08058224 */ /* 0x000fe400078e0203 */
[----:B------:R-:W-:Y:S04]  /*5300*/  @!P0 IMAD.MOV.U32 R3, RZ, RZ, R0 ;  /* 0x000000ffff038224 */ /* 0x000fe800078e0000 */
[----:B------:R-:W-:Y:S02]  /*5310*/  IMAD R31, R3, R28, R31 ;  /* 0x0000001c031f7224 */ /* 0x000fe400078e021f */
[----:B------:R-:W-:Y:S07]  /*5320*/  IMAD R29, R5, R24, R29 ;  /* 0x00000018051d7224 */ /* 0x000fee00078e021d */
.L_x_83:
[----:B-1----:R-:W-:Y:S01]  /*5330*/  @!P1 ISETP.NE.AND P0, PT, R10, 0x1, PT ;  /* 0x000000010a00980c */ /* 0x002fe20003f05270 */
[----:B------:R-:W-:Y:S01]  /*5340*/  @!P1 IMAD.HI.U32 R3, R29, R11, RZ ;  /* 0x0000000b1d039227 */ /* 0x000fe200078e00ff */
[----:B------:R-:W-:Y:S01]  /*5350*/  R2UR UR42, R21 ;  /* 0x00000000152a72ca */ /* 0x000fe200000e0000 */
[----:B------:R-:W-:Y:S01]  /*5360*/  BSSY.RECONVERGENT B6, `(.L_x_84) ;  /* 0x0000031000067945 */ /* 0x000fe20003800200 */
[----:B------:R-:W-:Y:S01]  /*5370*/  R2UR UR41, R20 ;  /* 0x00000000142972ca */ /* 0x000fe200000e0000 */
[----:B------:R-:W-:Y:S01]  /*5380*/  @!P1 IMAD.HI.U32 R0, R31, R12, RZ ;  /* 0x0000000c1f009227 */ /* 0x000fe200078e00ff */
[----:B------:R-:W-:Y:S02]  /*5390*/  @!P1 SHF.R.U32.HI R2, RZ, R14, R3 ;  /* 0x0000000eff029219 */ /* 0x000fe40000011603 */
[----:B------:R-:W-:Y:S01]  /*53a0*/  @!P1 ISETP.NE.AND P2, PT, R9, 0x1, PT ;  /* 0x000000010900980c */ /* 0x000fe20003f45270 */
[----:B------:R-:W-:Y:S01]  /*53b0*/  VIADD R85, R85, 0x1 ;  /* 0x0000000155557836 */ /* 0x000fe20000000000 */
[----:B------:R-:W-:Y:S02]  /*53c0*/  @!P1 SEL R2, R29, R2, !P0 ;  /* 0x000000021d029207 */ /* 0x000fe40004000000 */
[----:B------:R-:W-:Y:S02]  /*53d0*/  @!P1 SHF.R.U32.HI R0, RZ, R13, R0 ;  /* 0x0000000dff009219 */ /* 0x000fe40000011600 */
[----:B------:R-:W-:Y:S01]  /*53e0*/  LOP3.LUT P0, RZ, R73, 0x1b0, RZ, 0xc0, !PT ;  /* 0x000001b049ff7812 */ /* 0x000fe2000780c0ff */
[----:B------:R-:W-:Y:S01]  /*53f0*/  USHF.L.U32 UR42, UR42, 0x7, URZ ;  /* 0x000000072a2a7899 */ /* 0x000fe200080006ff */
[----:B------:R-:W-:Y:S01]  /*5400*/  @!P1 SEL R3, R31, R0, !P2 ;  /* 0x000000001f039207 */ /* 0x000fe20005000000 */
[----:B------:R-:W-:Y:S01]  /*5410*/  USHF.L.U32 UR41, UR41, 0x6, URZ ;  /* 0x0000000629297899 */ /* 0x000fe200080006ff */
[----:B------:R-:W-:Y:S03]  /*5420*/  @P4 SHF.R.U32.HI R74, RZ, 0x10, R17 ;  /* 0x00000010ff4a4819 */ /* 0x000fe60000011611 */
[----:B------:R-:W-:Y:S02]  /*5430*/  @!P1 IMAD.IADD R0, R2, 0x1, -R3 ;  /* 0x0000000102009824 */ /* 0x000fe400078e0a03 */
[----:B------:R-:W-:Y:S02]  /*5440*/  @!P1 IMAD.IADD R2, R3, 0x1, -R2 ;  /* 0x0000000103029824 */ /* 0x000fe400078e0a02 */
[----:B------:R-:W-:Y:S02]  /*5450*/  @!P1 IMAD R31, R0, R9, R31 ;  /* 0x00000009001f9224 */ /* 0x000fe400078e021f */
[----:B------:R-:W-:Y:S01]  /*5460*/  @!P1 IMAD R29, R2, R10, R29 ;  /* 0x0000000a021d9224 */ /* 0x000fe200078e021d */
[----:B------:R-:W-:Y:S06]  /*5470*/  @!P0 BRA `(.L_x_85) ;  /* 0x00000000007c8947 */ /* 0x000fec0003800000 */
[----:B------:R-:W1:Y:S01]  /*5480*/  LDCU.64 UR8, c[0x4][0x80] ;  /* 0x01001000ff0877ac */ /* 0x000e620008000a00 */
[----:B------:R-:W-:Y:S01]  /*5490*/  MOV R2, 0x0 ;  /* 0x0000000000027802 */ /* 0x000fe20000000f00 */
[----:B------:R-:W-:Y:S02]  /*54a0*/  HFMA2 R12, -RZ, RZ, 0, 5.9604644775390625e-08 ;  /* 0x00000001ff0c7431 */ /* 0x000fe400000001ff */
[----:B------:R-:W-:Y:S01]  /*54b0*/  IMAD.MOV.U32 R8, RZ, RZ, 0x70 ;  /* 0x00000070ff087424 */ /* 0x000fe200078e00ff */
[----:B------:R2:W3:Y:S01]  /*54c0*/  LDC.64 R14, c[0x4][R2] ;  /* 0x01000000020e7b82 */ /* 0x0004e20000000a00 */
[----:B------:R-:W4:Y:S01]  /*54d0*/  LDCU.64 UR6, c[0x4][0x88] ;  /* 0x01001100ff0677ac */ /* 0x000f220008000a00 */
[----:B------:R-:W-:Y:S01]  /*54e0*/  IMAD.MOV.U32 R13, RZ, RZ, RZ ;  /* 0x000000ffff0d7224 */ /* 0x000fe200078e00ff */
[----:B------:R-:W2:Y:S01]  /*54f0*/  LDCU.64 UR4, c[0x4][0x8] ;  /* 0x01000100ff0477ac */ /* 0x000ea20008000a00 */
[----:B-1----:R-:W-:Y:S01]  /*5500*/  MOV R5, UR9 ;  /* 0x0000000900057c02 */ /* 0x002fe20008000f00 */
[----:B------:R-:W-:Y:S01]  /*5510*/  IMAD.U32 R4, RZ, RZ, UR8 ;  /* 0x00000008ff047e24 */ /* 0x000fe2000f8e00ff */
[----:B----4-:R-:W-:Y:S01]  /*5520*/  MOV R7, UR7 ;  /* 0x0000000700077c02 */ /* 0x010fe20008000f00 */
[----:B------:R-:W-:Y:S01]  /*5530*/  IMAD.U32 R6, RZ, RZ, UR6 ;  /* 0x00000006ff067e24 */ /* 0x000fe2000f8e00ff */
[----:B--2---:R-:W-:Y:S01]  /*5540*/  MOV R11, UR5 ;  /* 0x00000005000b7c02 */ /* 0x004fe20008000f00 */
[----:B------:R-:W-:Y:S02]  /*5550*/  IMAD.U32 R10, RZ, RZ, UR4 ;  /* 0x00000004ff0a7e24 */ /* 0x000fe4000f8e00ff */
[----:B------:R-:W-:Y:S07]  /*5560*/  LEPC R20, `(.L_x_86) ;  /* 0x000000001014794e */ /* 0x000fee0000000000 */
[----:B---3-5:R-:W-:Y:S05]  /*5570*/  CALL.ABS.NOINC R14 ;  /* 0x000000000e007343 */ /* 0x028fea0003c00000 */
.L_x_86:
[----:B------:R-:W1:Y:S01]  /*5580*/  LDCU.64 UR8, c[0x4][0x80] ;  /* 0x01001000ff0877ac */ /* 0x000e620008000a00 */
[----:B------:R-:W2:Y:S01]  /*5590*/  LDC.64 R2, c[0x4][R2] ;  /* 0x0100000002027b82 */ /* 0x000ea20000000a00 */
[----:B------:R-:W-:Y:S02]  /*55a0*/  HFMA2 R12, -RZ, RZ, 0, 5.9604644775390625e-08 ;  /* 0x00000001ff0c7431 */ /* 0x000fe400000001ff */
[----:B------:R-:W-:Y:S02]  /*55b0*/  IMAD.MOV.U32 R8, RZ, RZ, 0x70 ;  /* 0x00000070ff087424 */ /* 0x000fe400078e00ff */
[----:B------:R-:W-:Y:S01]  /*55c0*/  IMAD.MOV.U32 R13, RZ, RZ, RZ ;  /* 0x000000ffff0d7224 */ /* 0x000fe200078e00ff */
[----:B------:R-:W3:Y:S01]  /*55d0*/  LDCU.64 UR6, c[0x4][0x88] ;  /* 0x01001100ff0677ac */ /* 0x000ee20008000a00 */
[----:B------:R-:W4:Y:S01]  /*55e0*/  LDCU.64 UR4, c[0x4][0x8] ;  /* 0x01000100ff0477ac */ /* 0x000f220008000a00 */
[----:B-1----:R-:W-:Y:S02]  /*55f0*/  MOV R4, UR8 ;  /* 0x0000000800047c02 */ /* 0x002fe40008000f00 */
[----:B------:R-:W-:Y:S02]  /*5600*/  MOV R5, UR9 ;  /* 0x0000000900057c02 */ /* 0x000fe40008000f00 */
[----:B---3--:R-:W-:Y:S01]  /*5610*/  MOV R7, UR7 ;  /* 0x0000000700077c02 */ /* 0x008fe20008000f00 */
[----:B------:R-:W-:Y:S01]  /*5620*/  IMAD.U32 R6, RZ, RZ, UR6 ;  /* 0x00000006ff067e24 */ /* 0x000fe2000f8e00ff */
[----:B----4-:R-:W-:Y:S01]  /*5630*/  MOV R11, UR5 ;  /* 0x00000005000b7c02 */ /* 0x010fe20008000f00 */
[----:B------:R-:W-:Y:S02]  /*5640*/  IMAD.U32 R10, RZ, RZ, UR4 ;  /* 0x00000004ff0a7e24 */ /* 0x000fe4000f8e00ff */
[----:B------:R-:W-:Y:S07]  /*5650*/  LEPC R20, `(.L_x_85) ;  /* 0x000000001014794e */ /* 0x000fee0000000000 */
[----:B--2---:R-:W-:Y:S05]  /*5660*/  CALL.ABS.NOINC R2 ;  /* 0x0000000002007343 */ /* 0x004fea0003c00000 */
.L_x_85:
[----:B------:R-:W-:Y:S05]  /*5670*/  BSYNC.RECONVERGENT B6 ;  /* 0x0000000000067941 */ /* 0x000fea0003800200 */
.L_x_84:
[----:B------:R-:W-:Y:S01]  /*5680*/  ISETP.NE.U32.AND P4, PT, R62, RZ, PT ;  /* 0x000000ff3e00720c */ /* 0x000fe20003f85070 */
[----:B------:R-:W-:Y:S01]  /*5690*/  UISETP.NE.AND UP2, UPT, UR50, URZ, UPT ;  /* 0x000000ff3200728c */ /* 0x000fe2000bf45270 */
[----:B------:R-:W-:Y:S01]  /*56a0*/  ISETP.NE.U32.AND P2, PT, RZ, UR38, PT ;  /* 0x00000026ff007c0c */ /* 0x000fe2000bf45070 */
[----:B------:R-:W-:Y:S01]  /*56b0*/  UISETP.NE.U32.AND UP1, UPT, UR44, URZ, UPT ;  /* 0x000000ff2c00728c */ /* 0x000fe2000bf25070 */
[----:B------:R-:W-:Y:S01]  /*56c0*/  ISETP.NE.AND.EX P4, PT, R63, RZ, PT, P4 ;  /* 0x000000ff3f00720c */ /* 0x000fe20003f85340 */
[----:B------:R-:W-:Y:S01]  /*56d0*/  UPLOP3.LUT UP0, UPT, UPT, UPT, UPT, 0x40, 0x4 ;  /* 0x000000000004789c */ /* 0x000fe20003f0e870 */
[----:B------:R-:W-:Y:S01]  /*56e0*/  ISETP.NE.AND.EX P2, PT, RZ, UR39, PT, P2 ;  /* 0x00000027ff007c0c */ /* 0x000fe2000bf45320 */
[----:B------:R-:W-:Y:S01]  /*56f0*/  UISETP.NE.AND.EX UP1, UPT, UR45, URZ, UPT, UP1 ;  /* 0x000000ff2d00728c */ /* 0x000fe2000bf25310 */
[----:B------:R-:W-:Y:S04]  /*5700*/  PLOP3.LUT P1, PT, PT, PT, UP2, 0x80, 0x8 ;  /* 0x000000000008781c */ /* 0x000fe80003f2f028 */
[----:B------:R-:W-:Y:S06]  /*5710*/  @UP2 UPLOP3.LUT UP0, UPT, UPT, UPT, UP1, 0x80, 0x8 ;  /* 0x000000000008289c */ /* 0x000fec0003f0f010 */
[----:B------:R-:W-:Y:S01]  /*5720*/  PLOP3.LUT P0, PT, PT, PT, UP0, 0x80, 0x8 ;  /* 0x000000000008781c */ /* 0x000fe20003f0f008 */
[----:B------:R-:W-:Y:S01]  /*5730*/  @!UPT UIADD3 URZ, UPT, UPT, URZ, URZ, URZ ;  /* 0x000000fffffff290 */ /* 0x000fe2000fffe0ff */
[----:B------:R-:W-:Y:S11]  /*5740*/  BRA.U !UP1, `(.L_x_87) ;  /* 0x0000000109387547 */ /* 0x000ff6000b800000 */
[----:B------:R-:W-:Y:S01]  /*5750*/  UISETP.NE.U32.AND UP0, UPT, UR38, URZ, UPT ;  /* 0x000000ff2600728c */ /* 0x000fe2000bf05070 */
[----:B------:R-:W-:Y:S02]  /*5760*/  HFMA2 R0, -RZ, RZ, 0, 5.9604644775390625e-08 ;  /* 0x00000001ff007431 */ /* 0x000fe400000001ff */
[----:B------:R-:W-:Y:S01]  /*5770*/  IMAD.MOV.U32 R67, RZ, RZ, 0x1 ;  /* 0x00000001ff437424 */ /* 0x000fe200078e00ff */
[----:B------:R-:W-:Y:S06]  /*5780*/  UISETP.NE.AND.EX UP0, UPT, UR39, URZ, UPT, UP0 ;  /* 0x000000ff2700728c */ /* 0x000fec000bf05300 */
[----:B------:R-:W-:Y:S05]  /*5790*/  PLOP3.LUT P3, PT, PT, PT, UP0, 0x80, 0x8 ;  /* 0x000000000008781c */ /* 0x000fea0003f6f008 */
[----:B------:R-:W1:Y:S01]  /*57a0*/  @UP0 LDCU.64 UR6, c[0x0][0x888] ;  /* 0x00011100ff0607ac */ /* 0x000e620008000a00 */
[----:B------:R-:W-:Y:S07]  /*57b0*/  @UP0 UIMAD UR4, UR36, UR44, URZ ;  /* 0x0000002c240402a4 */ /* 0x000fee000f8e02ff */
[----:B------:R-:W-:Y:S01]  /*57c0*/  @!P3 PRMT R67, R0, 0x7610, R67 ;  /* 0x000076100043b816 */ /* 0x000fe20000000043 */
[----:B-1----:R-:W-:Y:S03]  /*57d0*/  @UP0 UIMAD.WIDE UR6, UR4, 0x4, UR6 ;  /* 0x00000004040608a5 */ /* 0x002fe6000f8e0206 */
[----:B------:R-:W1:Y:S03]  /*57e0*/  @!UP0 LDCU UR4, c[0x0][0x880] ;  /* 0x00011000ff0487ac */ /* 0x000e660008000800 */
[----:B------:R-:W-:Y:S01]  /*57f0*/  IMAD.U32 R2, RZ, RZ, UR6 ;  /* 0x00000006ff027e24 */ /* 0x000fe2000f8e00ff */
[----:B------:R-:W-:Y:S05]  /*5800*/  MOV R3, UR7 ;  /* 0x0000000700037c02 */ /* 0x000fea0008000f00 */
[----:B-----5:R2:W5:Y:S02]  /*5810*/  @P3 LDG.E R35, desc[UR46][R2.64] ;  /* 0x0000002e02233981 */ /* 0x020564000c1e1900 */
[----:B-12---:R-:W-:Y:S02]  /*5820*/  @!P3 IMAD.U32 R35, RZ, RZ, UR4 ;  /* 0x00000004ff23be24 */ /* 0x006fe4000f8e00ff */
.L_x_87:
[----:B------:R-:W-:Y:S05]  /*5830*/  @!P4 BRA `(.L_x_88) ;  /* 0x000000000020c947 */ /* 0x000fea0003800000 */
[----:B------:R-:W-:Y:S04]  /*5840*/  ISETP.NE.U32.AND P3, PT, R60, RZ, PT ;  /* 0x000000ff3c00720c */ /* 0x000fe80003f65070 */
[----:B------:R-:W-:Y:S11]  /*5850*/  ISETP.NE.AND.EX P3, PT, R61, RZ, PT, P3 ;  /* 0x000000ff3d00720c */ /* 0x000ff60003f65330 */
[----:B------:R-:W-:Y:S02]  /*5860*/  @!UPT UIADD3 URZ, UPT, UPT, URZ, URZ, URZ ;  /* 0x000000fffffff290 */ /* 0x000fe4000fffe0ff */
[----:B------:R-:W1:Y:S01]  /*5870*/  @P3 LDC.64 R2, c[0x0][0x8a8] ;  /* 0x00022a00ff023b82 */ /* 0x000e620000000a00 */
[----:B------:R-:W-:Y:S04]  /*5880*/  @P3 IMAD R0, R62, UR36, RZ ;  /* 0x000000243e003c24 */ /* 0x000fe8000f8e02ff */
[----:B-1----:R-:W-:Y:S05]  /*5890*/  @P3 IMAD.WIDE R2, R0, 0x4, R2 ;  /* 0x0000000400023825 */ /* 0x002fea00078e0202 */
[----:B-----5:R1:W5:Y:S02]  /*58a0*/  @P3 LDG.E R32, desc[UR46][R2.64] ;  /* 0x0000002e02203981 */ /* 0x020364000c1e1900 */
[----:B-1----:R-:W2:Y:S02]  /*58b0*/  @!P3 LDC R32, c[0x0][0x8a0] ;  /* 0x00022800ff20bb82 */ /* 0x002ea40000000800 */
.L_x_88:
[----:B-----5:R-:W-:Y:S01]  /*58c0*/  FSETP.NEU.AND P3, PT, R35, RZ, PT ;  /* 0x000000ff2300720b */ /* 0x020fe20003f6d000 */
[----:B------:R-:W-:Y:S01]  /*58d0*/  BSSY B1, `(.L_x_89) ;  /* 0x0000039000017945 */ /* 0x000fe20003800000 */
[----:B------:R-:W-:Y:S01]  /*58e0*/  SEL R5, RZ, 0xffffffff, P2 ;  /* 0xffffffffff057807 */ /* 0x000fe20001000000 */
[----:B------:R-:W-:Y:S01]  /*58f0*/  IMAD.MOV.U32 R89, RZ, RZ, 0x1 ;  /* 0x00000001ff597424 */ /* 0x000fe200078e00ff */
[----:B------:R-:W-:Y:S01]  /*5900*/  @P1 LOP3.LUT P2, RZ, R67, 0xff, RZ, 0xc0, !PT ;  /* 0x000000ff43ff1812 */ /* 0x000fe2000784c0ff */
[C---:B------:R-:W-:Y:S01]  /*5910*/  IMAD R34, R30.reuse, 0x40, R33 ;  /* 0x000000401e227824 */ /* 0x040fe200078e0221 */
[----:B------:R-:W-:Y:S01]  /*5920*/  @P1 SEL R0, RZ, 0xffffffff, P3 ;  /* 0xffffffffff001807 */ /* 0x000fe20001800000 */
[----:B------:R-:W-:Y:S01]  /*5930*/  IMAD R86, R81, -0x10, R79 ;  /* 0xfffffff051567824 */ /* 0x000fe200078e024f */
[----:B------:R-:W-:Y:S01]  /*5940*/  LOP3.LUT R77, R77, 0x1, RZ, 0x3c, !PT ;  /* 0x000000014d4d7812 */ /* 0x000fe200078e3cff */
[----:B------:R-:W-:Y:S01]  /*5950*/  IMAD.MOV.U32 R43, RZ, RZ, RZ ;  /* 0x000000ffff2b7224 */ /* 0x000fe200078e00ff */
[----:B------:R-:W-:Y:S02]  /*5960*/  @P0 SEL R0, R5, R0, !P2 ;  /* 0x0000000005000207 */ /* 0x000fe40005000000 */
[----:B------:R-:W-:Y:S02]  /*5970*/  CS2R R46, SRZ ;  /* 0x00000000002e7805 */ /* 0x000fe4000001ff00 */
[----:B------:R-:W-:Y:S02]  /*5980*/  LEA R88, R30, UR48, 0x3 ;  /* 0x000000301e587c11 */ /* 0x000fe4000f8e18ff */
[----:B------:R-:W-:Y:S02]  /*5990*/  CS2R R44, SRZ ;  /* 0x00000000002c7805 */ /* 0x000fe4000001ff00 */
[----:B------:R-:W-:Y:S02]  /*59a0*/  @P1 LOP3.LUT R0, R0, 0x1, RZ, 0xc0, !PT ;  /* 0x0000000100001812 */ /* 0x000fe400078ec0ff */
[----:B------:R-:W-:Y:S02]  /*59b0*/  CS2R R50, SRZ ;  /* 0x0000000000327805 */ /* 0x000fe4000001ff00 */
[----:B------:R-:W-:Y:S02]  /*59c0*/  SHF.L.U32 R3, R76, 0x1f, RZ ;  /* 0x0000001f4c037819 */ /* 0x000fe400000006ff */
[----:B------:R-:W-:Y:S02]  /*59d0*/  CS2R R48, SRZ ;  /* 0x0000000000307805 */ /* 0x000fe4000001ff00 */
[----:B------:R-:W-:Y:S02]  /*59e0*/  ISETP.NE.U32.OR P5, PT, R0, 0x1, !P1 ;  /* 0x000000010000780c */ /* 0x000fe40004fa5470 */
[----:B------:R-:W-:Y:S02]  /*59f0*/  CS2R R54, SRZ ;  /* 0x0000000000367805 */ /* 0x000fe4000001ff00 */
[----:B------:R-:W-:Y:S02]  /*5a00*/  PLOP3.LUT P2, PT, PT, PT, UP1, 0x80, 0x8 ;  /* 0x000000000008781c */ /* 0x000fe40003f4f018 */
[----:B------:R-:W-:Y:S02]  /*5a10*/  CS2R R52, SRZ ;  /* 0x0000000000347805 */ /* 0x000fe4000001ff00 */
[----:B------:R-:W-:Y:S02]  /*5a20*/  LOP3.LUT P4, R84, R67, 0xff, RZ, 0xc0, !PT ;  /* 0x000000ff43547812 */ /* 0x000fe4000788c0ff */
[----:B------:R-:W-:Y:S02]  /*5a30*/  CS2R R58, SRZ ;  /* 0x00000000003a7805 */ /* 0x000fe4000001ff00 */
[----:B------:R-:W-:Y:S02]  /*5a40*/  SEL R0, RZ, 0xffffffff, P3 ;  /* 0xffffffffff007807 */ /* 0x000fe40001800000 */
[----:B------:R-:W-:Y:S02]  /*5a50*/  CS2R R56, SRZ ;  /* 0x0000000000387805 */ /* 0x000fe4000001ff00 */
[----:B------:R-:W-:Y:S02]  /*5a60*/  P2R R87, PR, RZ, 0x20 ;  /* 0x00000020ff577803 */ /* 0x000fe40000000000 */
[----:B------:R-:W-:Y:S02]  /*5a70*/  @P5 SHF.L.U32 R2, R77, 0x1f, RZ ;  /* 0x0000001f4d025819 */ /* 0x000fe400000006ff */
[----:B------:R-:W-:Y:S02]  /*5a80*/  @P2 SEL R0, R5, R0, !P4 ;  /* 0x0000000005002207 */ /* 0x000fe40006000000 */
[----:B------:R-:W1:Y:S02]  /*5a90*/  @P5 SYNCS.PHASECHK.TRANS64.TRYWAIT P1, [UR48+0x30], R2 ;  /* 0x00003002ff0055a7 */ /* 0x000e640008021130 */
[----:B------:R-:W-:Y:S04]  /*5aa0*/  LOP3.LUT R0, R0, 0x1, RZ, 0xc0, !PT ;  /* 0x0000000100007812 */ /* 0x000fe800078ec0ff */
[----:B------:R-:W-:Y:S04]  /*5ab0*/  ISETP.NE.U32.AND P2, PT, R0, 0x1, PT ;  /* 0x000000010000780c */ /* 0x000fe80003f45070 */
[----:B------:R-:W-:Y:S01]  /*5ac0*/  P2R R90, PR, RZ, 0x4 ;  /* 0x00000004ff5a7803 */ /* 0x000fe20000000000 */
[----:B------:R3:W4:Y:S01]  /*5ad0*/  SYNCS.PHASECHK.TRANS64.TRYWAIT P0, [R88+URZ+0xa0], R3 ;  /* 0x0000a003580075a7 */ /* 0x00072200080011ff */
[----:B-1----:R-:W-:Y:S01]  /*5ae0*/  @P5 SEL R89, RZ, 0x1, !P1 ;  /* 0x00000001ff595807 */ /* 0x002fe20004800000 */
[----:B---3--:R-:W-:Y:S06]  /*5af0*/  @!P5 BRA `(.L_x_90) ;  /* 0x000000000058d947 */ /* 0x008fec0003800000 */
[----:B------:R-:W-:Y:S01]  /*5b00*/  IMAD.MOV.U32 R47, RZ, RZ, RZ ;  /* 0x000000ffff2f7224 */ /* 0x000fe200078e00ff */
[----:B------:R-:W-:Y:S01]  /*5b10*/  ISETP.NE.AND P1, PT, R89, RZ, PT ;  /* 0x000000ff5900720c */ /* 0x000fe20003f25270 */
[----:B------:R-:W-:Y:S01]  /*5b20*/  BSSY B0, `(.L_x_91) ;  /* 0x000000c000007945 */ /* 0x000fe20003800000 */
[----:B------:R-:W-:Y:S02]  /*5b30*/  CS2R R58, SRZ ;  /* 0x00000000003a7805 */ /* 0x000fe4000001ff00 */
[----:B------:R-:W-:Y:S02]  /*5b40*/  CS2R R56, SRZ ;  /* 0x0000000000387805 */ /* 0x000fe4000001ff00 */
[----:B------:R-:W-:Y:S02]  /*5b50*/  CS2R R54, SRZ ;  /* 0x0000000000367805 */ /* 0x000fe4000001ff00 */
[----:B------:R-:W-:Y:S02]  /*5b60*/  CS2R R52, SRZ ;  /* 0x0000000000347805 */ /* 0x000fe4000001ff00 */
[----:B------:R-:W-:Y:S02]  /*5b70*/  CS2R R50, SRZ ;  /* 0x0000000000327805 */ /* 0x000fe4000001ff00 */
[----:B------:R-:W-:Y:S02]  /*5b80*/  CS2R R48, SRZ ;  /* 0x0000000000307805 */ /* 0x000fe4000001ff00 */
[----:B------:R-:W-:Y:S01]  /*5b90*/  CS2R R44, SRZ ;  /* 0x00000000002c7805 */ /* 0x000fe2000001ff00 */
[----:B------:R-:W-:Y:S06]  /*5ba0*/  @P1 BRA `(.L_x_92) ;  /* 0x00000000000c1947 */ /* 0x000fec0003800000 */
[----:B------:R-:W-:Y:S04]  /*5bb0*/  SHF.L.U32 R5, R77, 0x1f, RZ ;  /* 0x0000001f4d057819 */ /* 0x000fe800000006ff */
[----:B------:R-:W1:Y:S02]  /*5bc0*/  SYNCS.PHASECHK.TRANS64.TRYWAIT P1, [UR48+0x30], R5 ;  /* 0x00003005ff0075a7 */ /* 0x000e640008021130 */
[----:B-1----:R-:W-:Y:S05]  /*5bd0*/  @!P1 BRA `(.L_x_93) ;  /* 0x00000030004c9947 */ /* 0x002fea0003800000 */
.L_x_92:
[----:B------:R-:W-:Y:S05]  /*5be0*/  BSYNC B0 ;  /* 0x0000000000007941 */ /* 0x000fea0003800000 */
.L_x_91:
[----:B------:R-:W-:Y:S01]  /*5bf0*/  ISETP.NE.AND P1, PT, R90, RZ, PT ;  /* 0x000000ff5a00720c */ /* 0x000fe20003f25270 */
[----:B------:R-:W-:Y:S11]  /*5c00*/  HFMA2 R43, -RZ, RZ, 0, 5.9604644775390625e-08 ;  /* 0x00000001ff2b7431 */ /* 0x000ff600000001ff */
[----:B------:R-:W-:Y:S01]  /*5c10*/  @!UPT UIADD3 URZ, UPT, UPT, URZ, URZ, URZ ;  /* 0x000000fffffff290 */ /* 0x000fe2000fffe0ff */
[----:B------:R3:W1:Y:S04]  /*5c20*/  @P1 LDS.128 R56, [R80] ;  /* 0x0000000050381984 */ /* 0x0006680000000c00 */
[----:B------:R3:W1:Y:S04]  /*5c30*/  @P1 LDS.128 R52, [R79+0x10] ;  /* 0x000010004f341984 */ /* 0x0006680000000c00 */
[----:B------:R3:W1:Y:S04]  /*5c40*/  @P1 LDS.128 R48, [R78+0x20] ;  /* 0x000020004e301984 */ /* 0x0006680000000c00 */
[----:B------:R3:W1:Y:S02]  /*5c50*/  @P1 LDS.128 R44, [R86+0x30] ;  /* 0x00003000562c1984 */ /* 0x0006640000000c00 */
.L_x_90:
[----:B------:R-:W-:Y:S05]  /*5c60*/  BSYNC B1 ;  /* 0x0000000000017941 */ /* 0x000fea0003800000 */
.L_x_89:
[----:B-1----:R-:W-:Y:S04]  /*5c70*/  SHF.R.U32.HI R5, RZ, 0x15, R34 ;  /* 0x00000015ff057819 */ /* 0x002fe80000011622 */
[----:B------:R-:W-:Y:S01]  /*5c80*/  LOP3.LUT P1, RZ, R5, 0x3, R72, 0x48, !PT ;  /* 0x0000000305ff7812 */ /* 0x000fe20007824848 */
[----:B------:R-:W-:Y:S01]  /*5c90*/  @!UPT UIADD3 URZ, UPT, UPT, URZ, URZ, URZ ;  /* 0x000000fffffff290 */ /* 0x000fe2000fffe0ff */
[----:B----4-:R-:W-:Y:S11]  /*5ca0*/  @P0 BRA `(.L_x_94) ;  /* 0x0000000000080947 */ /* 0x010ff60003800000 */
[----:B------:R-:W1:Y:S02]  /*5cb0*/  SYNCS.PHASECHK.TRANS64.TRYWAIT P0, [R88+URZ+0xa0], R3 ;  /* 0x0000a003580075a7 */ /* 0x000e6400080011ff */
[----:B-1----:R-:W-:Y:S05]  /*5cc0*/  @!P0 BRA `(.L_x_95) ;  /* 0x0000003000288947 */ /* 0x002fea0003800000 */
.L_x_94:
[----:B------:R-:W-:Y:S05]  /*5cd0*/  @!P1 BRA `(.L_x_96) ;  /* 0x0000000000409947 */ /* 0x000fea0003800000 */
[----:B------:R-:W4:Y:S01]  /*5ce0*/  LDCU.64 UR8, c[0x4][0x70] ;  /* 0x01000e00ff0877ac */ /* 0x000f220008000a00 */
[----:B-1----:R-:W-:Y:S01]  /*5cf0*/  MOV R3, 0x0 ;  /* 0x0000000000037802 */ /* 0x002fe20000000f00 */
[----:B------:R-:W-:Y:S02]  /*5d00*/  HFMA2 R12, -RZ, RZ, 0, 5.9604644775390625e-08 ;  /* 0x00000001ff0c7431 */ /* 0x000fe400000001ff */
[----:B------:R-:W-:Y:S02]  /*5d10*/  IMAD.MOV.U32 R8, RZ, RZ, 0x192 ;  /* 0x00000192ff087424 */ /* 0x000fe400078e00ff */
[----:B------:R-:W-:Y:S01]  /*5d20*/  IMAD.MOV.U32 R13, RZ, RZ, RZ ;  /* 0x000000ffff0d7224 */ /* 0x000fe200078e00ff */
[----:B------:R-:W1:Y:S01]  /*5d30*/  LDCU.64 UR6, c[0x4][0x78] ;  /* 0x01000f00ff0677ac */ /* 0x000e620008000a00 */
[----:B------:R-:W2:Y:S01]  /*5d40*/  LDC.64 R2, c[0x4][R3] ;  /* 0x0100000003027b82 */ /* 0x000ea20000000a00 */
[----:B------:R-:W5:Y:S01]  /*5d50*/  LDCU.64 UR4, c[0x4][0x10] ;  /* 0x01000200ff0477ac */ /* 0x000f620008000a00 */
[----:B----4-:R-:W-:Y:S01]  /*5d60*/  MOV R5, UR9 ;  /* 0x0000000900057c02 */ /* 0x010fe20008000f00 */
[----:B------:R-:W-:Y:S01]  /*5d70*/  IMAD.U32 R4, RZ, RZ, UR8 ;  /* 0x00000008ff047e24 */ /* 0x000fe2000f8e00ff */
[----:B-1----:R-:W-:Y:S01]  /*5d80*/  MOV R7, UR7 ;  /* 0x0000000700077c02 */ /* 0x002fe20008000f00 */
[----:B------:R-:W-:Y:S01]  /*5d90*/  IMAD.U32 R6, RZ, RZ, UR6 ;  /* 0x00000006ff067e24 */ /* 0x000fe2000f8e00ff */
[----:B-----5:R-:W-:Y:S01]  /*5da0*/  MOV R11, UR5 ;  /* 0x00000005000b7c02 */ /* 0x020fe20008000f00 */
[----:B------:R-:W-:Y:S02]  /*5db0*/  IMAD.U32 R10, RZ, RZ, UR4 ;  /* 0x00000004ff0a7e24 */ /* 0x000fe4000f8e00ff */
[----:B------:R-:W-:Y:S07]  /*5dc0*/  LEPC R20, `(.L_x_96) ;  /* 0x000000001014794e */ /* 0x000fee0000000000 */
[----:B--23--:R-:W-:Y:S05]  /*5dd0*/  CALL.ABS.NOINC R2 ;  /* 0x0000000002007343 */ /* 0x00cfea0003c00000 */
.L_x_96:
[----:B------:R-:W-:Y:S01]  /*5de0*/  LOP3.LUT R20, R56, 0xffffe000, RZ, 0xc0, !PT ;  /* 0xffffe00038147812 */ /* 0x000fe200078ec0ff */
[----:B------:R-:W-:Y:S05]  /*5df0*/  WARPSYNC.ALL ;  /* 0x0000000000007948 */ /* 0x000fea0003800000 */
[----:B------:R-:W-:Y:S01]  /*5e00*/  R2UR UR4, R34 ;  /* 0x00000000220472ca */ /* 0x000fe200000e0000 */
[----:B------:R-:W-:Y:S01]  /*5e10*/  BSSY.RECONVERGENT B0, `(.L_x_97) ;  /* 0x0000058000007945 */ /* 0x000fe20003800200 */
[----:B------:R-:W-:Y:S02]  /*5e20*/  LOP3.LUT R21, R57, 0xffffe000, RZ, 0xc0, !PT ;  /* 0xffffe00039157812 */ /* 0x000fe400078ec0ff */
[----:B------:R-:W-:Y:S02]  /*5e30*/  LOP3.LUT R40, R58, 0xffffe000, RZ, 0xc0, !PT ;  /* 0xffffe0003a287812 */ /* 0x000fe400078ec0ff */
[----:B------:R-:W-:Y:S02]  /*5e40*/  LOP3.LUT R41, R52, 0xffffe000, RZ, 0xc0, !PT ;  /* 0xffffe00034297812 */ /* 0x000fe400078ec0ff */
[----:B------:R-:W-:Y:S05]  /*5e50*/  ISETP.NE.AND P0, PT, R82, RZ, PT ;  /* 0x000000ff5200720c */ /* 0x000fea0003f05270 */
[----:B------:R-:W2:Y:S02]  /*5e60*/  LDTM.x16 R4, tmem[UR4] ;  /* 0x00000004000479ee */ /* 0x000ea40008240000 */
[C---:B--2---:R-:W-:Y:S01]  /*5e70*/  FMUL R0, R32.reuse, R4 ;  /* 0x0000000420007220 */ /* 0x044fe20000400000 */
[C---:B------:R-:W-:Y:S01]  /*5e80*/  FMUL R2, R32.reuse, R5 ;  /* 0x0000000520027220 */ /* 0x040fe20000400000 */
[C---:B-1----:R-:W-:Y:S01]  /*5e90*/  FMUL R3, R32.reuse, R6 ;  /* 0x0000000620037220 */ /* 0x042fe20000400000 */
[----:B------:R-:W-:Y:S01]  /*5ea0*/  FMUL R7, R32, R7 ;  /* 0x0000000720077220 */ /* 0x000fe20000400000 */
[----:B------:R-:W-:Y:S01]  /*5eb0*/  FFMA R36, R35, R20, R0 ;  /* 0x0000001423247223 */ /* 0x000fe20000000000 */
[----:B------:R-:W-:Y:S01]  /*5ec0*/  LOP3.LUT R20, R59, 0xffffe000, RZ, 0xc0, !PT ;  /* 0xffffe0003b147812 */ /* 0x000fe200078ec0ff */
[C---:B------:R-:W-:Y:S01]  /*5ed0*/  FFMA R37, R35.reuse, R21, R2 ;  /* 0x0000001523257223 */ /* 0x040fe20000000002 */
[----:B------:R-:W-:Y:S01]  /*5ee0*/  LOP3.LUT R21, R54, 0xffffe000, RZ, 0xc0, !PT ;  /* 0xffffe00036157812 */ /* 0x000fe200078ec0ff */
[----:B------:R-:W-:Y:S01]  /*5ef0*/  FFMA R38, R35, R40, R3 ;  /* 0x0000002823267223 */ /* 0x000fe20000000003 */
[----:B------:R-:W-:Y:S01]  /*5f00*/  LOP3.LUT R40, R53, 0xffffe000, RZ, 0xc0, !PT ;  /* 0xffffe00035287812 */ /* 0x000fe200078ec0ff */
[----:B------:R-:W-:Y:S01]  /*5f10*/  FFMA R39, R35, R20, R7 ;  /* 0x0000001423277223 */ /* 0x000fe20000000007 */
[----:B------:R-:W-:Y:S01]  /*5f20*/  LOP3.LUT R20, R55, 0xffffe000, RZ, 0xc0, !PT ;  /* 0xffffe00037147812 */ /* 0x000fe200078ec0ff */
[C---:B------:R-:W-:Y:S01]  /*5f30*/  FMUL R4, R32.reuse, R8 ;  /* 0x0000000820047220 */ /* 0x040fe20000400000 */
[----:B------:R-:W-:Y:S01]  /*5f40*/  F2FP.TF32.F32.PACK_B R36, R36 ;  /* 0x00000024ff24723e */ /* 0x000fe200024050ff */
[C---:B------:R-:W-:Y:S01]  /*5f50*/  FMUL R5, R32.reuse, R9 ;  /* 0x0000000920057220 */ /* 0x040fe20000400000 */
[----:B------:R-:W-:Y:S01]  /*5f60*/  F2FP.TF32.F32.PACK_B R37, R37 ;  /* 0x00000025ff25723e */ /* 0x000fe200024050ff */
[C---:B------:R-:W-:Y:S01]  /*5f70*/  FMUL R6, R32.reuse, R10 ;  /* 0x0000000a20067220 */ /* 0x040fe20000400000 */
[----:B------:R-:W-:Y:S01]  /*5f80*/  FMUL R11, R32, R11 ;  /* 0x0000000b200b7220 */ /* 0x000fe20000400000 */
[----:B------:R-:W-:Y:S01]  /*5f90*/  F2FP.TF32.F32.PACK_B R38, R38 ;  /* 0x00000026ff26723e */ /* 0x000fe200024050ff */
[C---:B------:R-:W-:Y:S01]  /*5fa0*/  FFMA R4, R35.reuse, R41, R4 ;  /* 0x0000002923047223 */ /* 0x040fe20000000004 */
[----:B------:R-:W-:Y:S01]  /*5fb0*/  F2FP.TF32.F32.PACK_B R39, R39 ;  /* 0x00000027ff27723e */ /* 0x000fe200024050ff */
[C---:B------:R-:W-:Y:S01]  /*5fc0*/  FFMA R5, R35.reuse, R40, R5 ;  /* 0x0000002823057223 */ /* 0x040fe20000000005 */
[C---:B------:R-:W-:Y:S01]  /*5fd0*/  FFMA R6, R35.reuse, R21, R6 ;  /* 0x0000001523067223 */ /* 0x040fe20000000006 */
[----:B------:R-:W-:Y:S01]  /*5fe0*/  FFMA R7, R35, R20, R11 ;  /* 0x0000001423077223 */ /* 0x000fe2000000000b */
[----:B------:R-:W-:Y:S01]  /*5ff0*/  LOP3.LUT R41, R48, 0xffffe000, RZ, 0xc0, !PT ;  /* 0xffffe00030297812 */ /* 0x000fe200078ec0ff */
[----:B------:R1:W-:Y:S01]  /*6000*/  STS.128 [R80], R36 ;  /* 0x0000002450007388 */ /* 0x0003e20000000c00 */
[----:B------:R-:W-:Y:S01]  /*6010*/  LOP3.LUT R40, R49, 0xffffe000, RZ, 0xc0, !PT ;  /* 0xffffe00031287812 */ /* 0x000fe200078ec0ff */
[C---:B------:R-:W-:Y:S01]  /*6020*/  FMUL R8, R32.reuse, R12 ;  /* 0x0000000c20087220 */ /* 0x040fe20000400000 */
[----:B------:R-:W-:Y:S01]  /*6030*/  FMUL R9, R32, R13 ;  /* 0x0000000d20097220 */ /* 0x000fe20000400000 */
[----:B------:R-:W-:Y:S01]  /*6040*/  LOP3.LUT R21, R50, 0xffffe000, RZ, 0xc0, !PT ;  /* 0xffffe00032157812 */ /* 0x000fe200078ec0ff */
[C---:B------:R-:W-:Y:S01]  /*6050*/  FMUL R10, R32.reuse, R14 ;  /* 0x0000000e200a7220 */ /* 0x040fe20000400000 */
[----:B------:R-:W-:Y:S01]  /*6060*/  LOP3.LUT R20, R51, 0xffffe000, RZ, 0xc0, !PT ;  /* 0xffffe00033147812 */ /* 0x000fe200078ec0ff */
[----:B------:R-:W-:Y:S01]  /*6070*/  FMUL R15, R32, R15 ;  /* 0x0000000f200f7220 */ /* 0x000fe20000400000 */
[----:B------:R-:W-:Y:S01]  /*6080*/  F2FP.TF32.F32.PACK_B R4, R4 ;  /* 0x00000004ff04723e */ /* 0x000fe200024050ff */
[C---:B------:R-:W-:Y:S01]  /*6090*/  FFMA R8, R35.reuse, R41, R8 ;  /* 0x0000002923087223 */ /* 0x040fe20000000008 */
[----:B------:R-:W-:Y:S01]  /*60a0*/  F2FP.TF32.F32.PACK_B R5, R5 ;  /* 0x00000005ff05723e */ /* 0x000fe200024050ff */
[C---:B------:R-:W-:Y:S01]  /*60b0*/  FFMA R9, R35.reuse, R40, R9 ;  /* 0x0000002823097223 */ /* 0x040fe20000000009 */
[----:B------:R-:W-:Y:S01]  /*60c0*/  F2FP.TF32.F32.PACK_B R6, R6 ;  /* 0x00000006ff06723e */ /* 0x000fe200024050ff */
[C---:B------:R-:W-:Y:S01]  /*60d0*/  FFMA R10, R35.reuse, R21, R10 ;  /* 0x00000015230a7223 */ /* 0x040fe2000000000a */
[----:B------:R-:W-:Y:S01]  /*60e0*/  F2FP.TF32.F32.PACK_B R7, R7 ;  /* 0x00000007ff07723e */ /* 0x000fe200024050ff */
[----:B------:R-:W-:Y:S01]  /*60f0*/  FFMA R11, R35, R20, R15 ;  /* 0x00000014230b7223 */ /* 0x000fe2000000000f */
[----:B------:R-:W-:Y:S01]  /*6100*/  LOP3.LUT R41, R44, 0xffffe000, RZ, 0xc0, !PT ;  /* 0xffffe0002c297812 */ /* 0x000fe200078ec0ff */
[C---:B------:R-:W-:Y:S01]  /*6110*/  FMUL R12, R32.reuse, R16 ;  /* 0x00000010200c7220 */ /* 0x040fe20000400000 */
[----:B------:R-:W-:Y:S01]  /*6120*/  LOP3.LUT R40, R45, 0xffffe000, RZ, 0xc0, !PT ;  /* 0xffffe0002d287812 */ /* 0x000fe200078ec0ff */
[----:B------:R1:W-:Y:S01]  /*6130*/  STS.128 [R79+0x10], R4 ;  /* 0x000010044f007388 */ /* 0x0003e20000000c00 */
        /* <DEDUP_REMOVED lines=13> */
[----:B------:R-:W-:Y:S02]  /*6210*/  F2FP.TF32.F32.PACK_B R12, R12 ;  /* 0x0000000cff0c723e */ /* 0x000fe400024050ff */
[----:B------:R-:W-:Y:S01]  /*6220*/  F2FP.TF32.F32.PACK_B R13, R13 ;  /* 0x0000000dff0d723e */ /* 0x000fe200024050ff */
[----:B------:R1:W-:Y:S01]  /*6230*/  STS.128 [R78+0x20], R8 ;  /* 0x000020084e007388 */ /* 0x0003e20000000c00 */
[----:B------:R-:W-:Y:S02]  /*6240*/  F2FP.TF32.F32.PACK_B R14, R14 ;  /* 0x0000000eff0e723e */ /* 0x000fe400024050ff */
[----:B------:R-:W-:Y:S05]  /*6250*/  F2FP.TF32.F32.PACK_B R15, R15 ;  /* 0x0000000fff0f723e */ /* 0x000fea00024050ff */
[----:B------:R1:W-:Y:S01]  /*6260*/  STS.128 [R86+0x30], R12 ;  /* 0x0000300c56007388 */ /* 0x0003e20000000c00 */
[----:B------:R-:W-:Y:S01]  /*6270*/  @!PT LDS RZ, [RZ] ;  /* 0x00000000fffff984 */ /* 0x000fe20000000800 */
[----:B------:R-:W-:Y:S01]  /*6280*/  @!PT LDS RZ, [RZ] ;  /* 0x00000000fffff984 */ /* 0x000fe20000000800 */
[----:B------:R-:W-:Y:S01]  /*6290*/  @!PT LDS RZ, [RZ] ;  /* 0x00000000fffff984 */ /* 0x000fe20000000800 */
[----:B------:R-:W-:Y:S01]  /*62a0*/  @!PT LDS RZ, [RZ] ;  /* 0x00000000fffff984 */ /* 0x000fe20000000800 */
[----:B------:R2:W-:Y:S07]  /*62b0*/  MEMBAR.ALL.CTA ;  /* 0x0000000000007992 */ /* 0x0005ee0000008000 */
[----:B--2---:R-:W2:Y:S02]  /*62c0*/  FENCE.VIEW.ASYNC.S ;  /* 0x00000000000073c6 */ /* 0x004ea40000000000 */
[----:B--2---:R-:W-:Y:S06]  /*62d0*/  BAR.SYNC.DEFER_BLOCKING 0x1, 0x80 ;  /* 0x0042000000007b1d */ /* 0x004fec0000010000 */
[----:B------:R-:W-:Y:S05]  /*62e0*/  @P0 BRA `(.L_x_98) ;  /* 0x0000000000280947 */ /* 0x000fea0003800000 */
[----:B------:R-:W-:Y:S02]  /*62f0*/  UIADD3 UR4, UPT, UPT, UR48, 0x200, URZ ;  /* 0x0000020030047890 */ /* 0x000fe4000fffe0ff */
[----:B------:R-:W-:Y:S01]  /*6300*/  UIADD3 UR6, UP0, UPT, UR52, 0x680, URZ ;  /* 0x0000068034067890 */ /* 0x000fe2000ff1e0ff */
[----:B------:R-:W-:Y:S03]  /*6310*/  UMOV UR43, UR36 ;  /* 0x00000024002b7c82 */ /* 0x000fe60008000000 */
[----:B------:R-:W-:Y:S01]  /*6320*/  MOV R73, UR4 ;  /* 0x0000000400497c02 */ /* 0x000fe20008000f00 */
[----:B------:R-:W-:Y:S03]  /*6330*/  UIADD3.X UR7, UPT, UPT, URZ, UR53, URZ, UP0, !UPT ;  /* 0x00000035ff077290 */ /* 0x000fe600087fe4ff */
[----:B------:R-:W-:Y:S11]  /*6340*/  R2UR UR40, R73 ;  /* 0x00000000492872ca */ /* 0x000ff600000e0000 */
[----:B------:R-:W-:Y:S02]  /*6350*/  @!UPT UIADD3 URZ, UPT, UPT, URZ, URZ, URZ ;  /* 0x000000fffffff290 */ /* 0x000fe4000fffe0ff */
[----:B------:R2:W-:Y:S01]  /*6360*/  UTMASTG.3D [UR40], [UR6] ;  /* 0x00000028060073b5 */ /* 0x0005e20008010000 */
[----:B------:R0:W-:Y:S01]  /*6370*/  UTMACMDFLUSH ;  /* 0x00000000000079b7 */ /* 0x0001e20000000000 */
[----:B--2---:R-:W-:Y:S04]  /*6380*/  DEPBAR.LE SB0, 0x1 ;  /* 0x000080400000791a */ /* 0x004fe80000000000 */
.L_x_98:
[----:B------:R-:W-:Y:S05]  /*6390*/  BSYNC.RECONVERGENT B0 ;  /* 0x0000000000007941 */ /* 0x000fea0003800200 */
.L_x_97:
[----:B------:R-:W-:Y:S01]  /*63a0*/  BAR.SYNC.DEFER_BLOCKING 0x1, 0x80 ;  /* 0x0042000000007b1d */ /* 0x000fe20000010000 */
[----:B------:R-:W-:Y:S01]  /*63b0*/  ISETP.NE.AND P1, PT, R87, RZ, PT ;  /* 0x000000ff5700720c */ /* 0x000fe20003f25270 */
[----:B------:R-:W-:Y:S01]  /*63c0*/  UISETP.NE.AND UP0, UPT, UR49, URZ, UPT ;  /* 0x000000ff3100728c */ /* 0x000fe2000bf05270 */
[----:B------:R-:W-:Y:S11]  /*63d0*/  LEA R3, R43, UR48, 0x3 ;  /* 0x000000302b037c11 */ /* 0x000ff6000f8e18ff */
[----:B------:R-:W-:Y:S01]  /*63e0*/  @P1 SHF.L.U32 R2, R77, 0x1f, RZ ;  /* 0x0000001f4d021819 */ /* 0x000fe200000006ff */
[----:B------:R-:W-:Y:S06]  /*63f0*/  BRA.U !UP0, `(.L_x_99) ;  /* 0x0000000108247547 */ /* 0x000fec000b800000 */
[----:B-1----:R-:W-:Y:S01]  /*6400*/  IMAD.U32 R5, RZ, RZ, UR51 ;  /* 0x00000033ff057e24 */ /* 0x002fe2000f8e00ff */
[----:B------:R-:W-:Y:S01]  /*6410*/  MOV R0, UR37 ;  /* 0x0000002500007c02 */ /* 0x000fe20008000f00 */
[----:B------:R-:W-:Y:S03]  /*6420*/  UIADD3 UR51, UPT, UPT, UR51, 0x1, URZ ;  /* 0x0000000133337890 */ /* 0x000fe6000fffe0ff */
[----:B------:R-:W-:Y:S01]  /*6430*/  @P1 LEA R5, R5, UR48, 0x3 ;  /* 0x0000003005051c11 */ /* 0x000fe2000f8e18ff */
[----:B------:R-:W-:Y:S04]  /*6440*/  UISETP.NE.AND UP0, UPT, UR51, 0x4, UPT ;  /* 0x000000043300788c */ /* 0x000fe8000bf05270 */
[----:B------:R-:W-:Y:S01]  /*6450*/  @P1 VIADD R5, R5, 0x50 ;  /* 0x0000005005051836 */ /* 0x000fe20000000000 */
[----:B------:R-:W-:Y:S04]  /*6460*/  USEL UR51, UR51, URZ, UP0 ;  /* 0x000000ff33337287 */ /* 0x000fe80008000000 */
[----:B------:R-:W-:Y:S04]  /*6470*/  @P1 PRMT R0, R0, 0x654, R5 ;  /* 0x0000065400001816 */ /* 0x000fe80000000005 */
[----:B------:R2:W-:Y:S04]  /*6480*/  @P1 SYNCS.ARRIVE.TRANS64.RED.A1T0 RZ, [R0+URZ], RZ ;  /* 0x000000ff00ff19a7 */ /* 0x0005e800081004ff */
.L_x_99:
[----:B------:R-:W4:Y:S01]  /*6490*/  @P1 SYNCS.PHASECHK.TRANS64.TRYWAIT P0, [R3+URZ+0x30], R2 ;  /* 0x00003002030015a7 */ /* 0x000f2200080011ff */
[----:B------:R-:W-:Y:S01]  /*64a0*/  BSSY B1, `(.L_x_100) ;  /* 0x0000016000017945 */ /* 0x000fe20003800000 */
[----:B----4-:R-:W-:Y:S03]  /*64b0*/  @P1 SEL R89, RZ, 0x1, !P0 ;  /* 0x00000001ff591807 */ /* 0x010fe60004000000 */
[----:B------:R-:W-:Y:S05]  /*64c0*/  @!P1 BRA `(.L_x_101) ;  /* 0x00000000004c9947 */ /* 0x000fea0003800000 */
[----:B------:R-:W-:Y:S01]  /*64d0*/  ISETP.NE.AND P0, PT, R89, RZ, PT ;  /* 0x000000ff5900720c */ /* 0x000fe20003f05270 */
[----:B------:R-:W-:Y:S01]  /*64e0*/  BSSY B0, `(.L_x_102) ;  /* 0x000000b000007945 */ /* 0x000fe20003800000 */
[----:B------:R-:W-:Y:S11]  /*64f0*/  ISETP.NE.AND P1, PT, R90, RZ, PT ;  /* 0x000000ff5a00720c */ /* 0x000ff60003f25270 */
[----:B------:R-:W-:Y:S02]  /*6500*/  @!UPT UIADD3 URZ, UPT, UPT, URZ, URZ, URZ ;  /* 0x000000fffffff290 */ /* 0x000fe4000fffe0ff */
[C---:B-1----:R-:W-:Y:S01]  /*6510*/  @P1 IMAD R6, R43.reuse, 0x2000, R80 ;  /* 0x000020002b061824 */ /* 0x042fe200078e0250 */
[C---:B------:R-:W-:Y:S01]  /*6520*/  @P1 LEA R4, R43.reuse, R78, 0xd ;  /* 0x0000004e2b041211 */ /* 0x040fe200078e68ff */
[C---:B------:R-:W-:Y:S02]  /*6530*/  @P1 IMAD R5, R43.reuse, 0x2000, R79 ;  /* 0x000020002b051824 */ /* 0x040fe400078e024f */
[----:B------:R-:W-:Y:S01]  /*6540*/  @P1 IMAD R2, R43, 0x2000, R86 ;  /* 0x000020002b021824 */ /* 0x000fe200078e0256 */
[----:B------:R-:W-:Y:S06]  /*6550*/  @P0 BRA `(.L_x_103) ;  /* 0x00000000000c0947 */ /* 0x000fec0003800000 */
[----:B--2---:R-:W-:Y:S04]  /*6560*/  SHF.L.U32 R0, R77, 0x1f, RZ ;  /* 0x0000001f4d007819 */ /* 0x004fe800000006ff */
[----:B------:R-:W1:Y:S02]  /*6570*/  SYNCS.PHASECHK.TRANS64.TRYWAIT P0, [R3+URZ+0x30], R0 ;  /* 0x00003000030075a7 */ /* 0x000e6400080011ff */
[----:B-1----:R-:W-:Y:S05]  /*6580*/  @!P0 BRA `(.L_x_104) ;  /* 0x00000028000c8947 */ /* 0x002fea0003800000 */
.L_x_103:
[----:B------:R-:W-:Y:S05]  /*6590*/  BSYNC B0 ;  /* 0x0000000000007941 */ /* 0x000fea0003800000 */
.L_x_102:
[----:B------:R-:W-:Y:S02]  /*65a0*/  ISETP.NE.AND P0, PT, R90, RZ, PT ;  /* 0x000000ff5a00720c */ /* 0x000fe40003f05270 */
[----:B------:R-:W-:Y:S11]  /*65b0*/  IADD3 R43, PT, PT, R43, 0x1, RZ ;  /* 0x000000012b2b7810 */ /* 0x000ff60007ffe0ff */
[----:B------:R4:W1:Y:S04]  /*65c0*/  @P0 LDS.128 R56, [R6] ;  /* 0x0000000006380984 */ /* 0x0008680000000c00 */
[----:B------:R4:W1:Y:S04]  /*65d0*/  @P0 LDS.128 R52, [R5+0x10] ;  /* 0x0000100005340984 */ /* 0x0008680000000c00 */
[----:B------:R4:W1:Y:S04]  /*65e0*/  @P0 LDS.128 R48, [R4+0x20] ;  /* 0x0000200004300984 */ /* 0x0008680000000c00 */
[----:B------:R4:W1:Y:S02]  /*65f0*/  @P0 LDS.128 R44, [R2+0x30] ;  /* 0x00003000022c0984 */ /* 0x0008640000000c00 */
.L_x_101:
[----:B------:R-:W-:Y:S05]  /*6600*/  BSYNC B1 ;  /* 0x0000000000017941 */ /* 0x000fea0003800000 */
.L_x_100:
[----:B-1----:R-:W-:Y:S05]  /*6610*/  VIADD R3, R34, 0x10 ;  /* 0x0000001022037836 */ /* 0x002fea0000000000 */
[----:B------:R-:W-:Y:S04]  /*6620*/  SHF.R.U32.HI R3, RZ, 0x15, R3 ;  /* 0x00000015ff037819 */ /* 0x000fe80000011603 */
[----:B------:R-:W-:Y:S11]  /*6630*/  LOP3.LUT P0, RZ, R3, 0x3, R72, 0x48, !PT ;  /* 0x0000000303ff7812 */ /* 0x000ff60007804848 */
[----:B------:R-:W-:Y:S02]  /*6640*/  @!UPT UIADD3 URZ, UPT, UPT, URZ, URZ, URZ ;  /* 0x000000fffffff290 */ /* 0x000fe4000fffe0ff */
[----:B------:R-:W-:Y:S05]  /*6650*/  @!P0 BRA `(.L_x_105) ;  /* 0x0000000000408947 */ /* 0x000fea0003800000 */
[----:B------:R-:W1:Y:S01]  /*6660*/  LDCU.64 UR8, c[0x4][0x70] ;  /* 0x01000e00ff0877ac */ /* 0x000e620008000a00 */
[----:B------:R-:W-:Y:S01]  /*6670*/  MOV R3, 0x0 ;  /* 0x0000000000037802 */ /* 0x000fe20000000f00 */
[----:B------:R-:W-:Y:S02]  /*6680*/  HFMA2 R12, -RZ, RZ, 0, 5.9604644775390625e-08 ;  /* 0x00000001ff0c7431 */ /* 0x000fe400000001ff */
[----:B------:R-:W-:Y:S02]  /*6690*/  IMAD.MOV.U32 R8, RZ, RZ, 0x192 ;  /* 0x00000192ff087424 */ /* 0x000fe400078e00ff */
[----:B------:R-:W-:Y:S01]  /*66a0*/  IMAD.MOV.U32 R13, RZ, RZ, RZ ;  /* 0x000000ffff0d7224 */ /* 0x000fe200078e00ff */
[----:B------:R-:W5:Y:S01]  /*66b0*/  LDCU.64 UR6, c[0x4][0x78] ;  /* 0x01000f00ff0677ac */ /* 0x000f620008000a00 */
[----:B----4-:R-:W4:Y:S01]  /*66c0*/  LDC.64 R2, c[0x4][R3] ;  /* 0x0100000003027b82 */ /* 0x010f220000000a00 */
[----:B------:R-:W2:Y:S01]  /*66d0*/  LDCU.64 UR4, c[0x4][0x10] ;  /* 0x01000200ff0477ac */ /* 0x000ea20008000a00 */
[----:B-1----:R-:W-:Y:S01]  /*66e0*/  MOV R5, UR9 ;  /* 0x0000000900057c02 */ /* 0x002fe20008000f00 */
[----:B------:R-:W-:Y:S01]  /*66f0*/  IMAD.U32 R4, RZ, RZ, UR8 ;  /* 0x00000008ff047e24 */ /* 0x000fe2000f8e00ff */
[----:B-----5:R-:W-:Y:S01]  /*6700*/  MOV R7, UR7 ;  /* 0x0000000700077c02 */ /* 0x020fe20008000f00 */
[----:B------:R-:W-:Y:S01]  /*6710*/  IMAD.U32 R6, RZ, RZ, UR6 ;  /* 0x00000006ff067e24 */ /* 0x000fe2000f8e00ff */
[----:B--2---:R-:W-:Y:S01]  /*6720*/  MOV R11, UR5 ;  /* 0x00000005000b7c02 */ /* 0x004fe20008000f00 */
[----:B------:R-:W-:Y:S02]  /*6730*/  IMAD.U32 R10, RZ, RZ, UR4 ;  /* 0x00000004ff0a7e24 */ /* 0x000fe4000f8e00ff */
[----:B------:R-:W-:Y:S07]  /*6740*/  LEPC R20, `(.L_x_105) ;  /* 0x000000001014794e */ /* 0x000fee0000000000 */
[----:B---34-:R-:W-:Y:S05]  /*6750*/  CALL.ABS.NOINC R2 ;  /* 0x0000000002007343 */ /* 0x018fea0003c00000 */
.L_x_105:
[----:B------:R-:W-:Y:S01]  /*6760*/  LOP3.LUT R20, R56, 0xffffe000, RZ, 0xc0, !PT ;  /* 0xffffe00038147812 */ /* 0x000fe200078ec0ff */
[----:B------:R-:W-:Y:S05]  /*6770*/  WARPSYNC.ALL ;  /* 0x0000000000007948 */ /* 0x000fea0003800000 */
[----:B------:R-:W-:Y:S01]  /*6780*/  R2UR UR4, R34 ;  /* 0x00000000220472ca */ /* 0x000fe200000e0000 */
[----:B------:R-:W-:Y:S01]  /*6790*/  IMAD.U32 R92, RZ, RZ, UR51 ;  /* 0x00000033ff5c7e24 */ /* 0x000fe2000f8e00ff */
[----:B------:R-:W-:Y:S01]  /*67a0*/  LOP3.LUT R21, R57, 0xffffe000, RZ, 0xc0, !PT ;  /* 0xffffe00039157812 */ /* 0x000fe200078ec0ff */
[----:B------:R-:W-:Y:S01]  /*67b0*/  IMAD.U32 R91, RZ, RZ, UR37 ;  /* 0x00000025ff5b7e24 */ /* 0x000fe2000f8e00ff */
[----:B------:R-:W-:Y:S01]  /*67c0*/  LOP3.LUT R40, R59, 0xffffe000, RZ, 0xc0, !PT ;  /* 0xffffe0003b287812 */ /* 0x000fe200078ec0ff */
[----:B------:R-:W-:Y:S01]  /*67d0*/  BSSY.RECONVERGENT B0, `(.L_x_106) ;  /* 0x000005b000007945 */ /* 0x000fe20003800200 */
[----:B------:R-:W-:Y:S02]  /*67e0*/  LOP3.LUT R41, R52, 0xffffe000, RZ, 0xc0, !PT ;  /* 0xffffe00034297812 */ /* 0x000fe400078ec0ff */
[----:B------:R-:W-:Y:S02]  /*67f0*/  LOP3.LUT R42, R53, 0xffffe000, RZ, 0xc0, !PT ;  /* 0xffffe000352a7812 */ /* 0x000fe400078ec0ff */
[----:B------:R-:W-:Y:S02]  /*6800*/  ISETP.NE.AND P6, PT, R87, RZ, PT ;  /* 0x000000ff5700720c */ /* 0x000fe40003fc5270 */
[----:B------:R-:W-:Y:S01]  /*6810*/  ISETP.NE.AND P0, PT, R82, RZ, PT ;  /* 0x000000ff5200720c */ /* 0x000fe20003f05270 */
[----:B----4-:R-:W2:Y:S10]  /*6820*/  LDTM.x16 R4, tmem[UR4+0x10] ;  /* 0x00001004000479ee */ /* 0x010eb40008240000 */
[----:B------:R-:W-:Y:S02]  /*6830*/  @P6 LEA R92, R92, UR48, 0x3 ;  /* 0x000000305c5c6c11 */ /* 0x000fe4000f8e18ff */
[----:B------:R-:W-:Y:S03]  /*6840*/  @P6 SHF.L.U32 R93, R77, 0x1f, RZ ;  /* 0x0000001f4d5d6819 */ /* 0x000fe600000006ff */
[----:B------:R-:W-:Y:S05]  /*6850*/  @P6 VIADD R92, R92, 0x50 ;  /* 0x000000505c5c6836 */ /* 0x000fea0000000000 */
[----:B------:R-:W-:Y:S02]  /*6860*/  @P6 PRMT R91, R91, 0x654, R92 ;  /* 0x000006545b5b6816 */ /* 0x000fe4000000005c */
[----:B------:R-:W-:Y:S01]  /*6870*/  LEA R92, R43, UR48, 0x3 ;  /* 0x000000302b5c7c11 */ /* 0x000fe2000f8e18ff */
[C---:B--2---:R-:W-:Y:S01]  /*6880*/  FMUL R0, R32.reuse, R4 ;  /* 0x0000000420007220 */ /* 0x044fe20000400000 */
[C---:B------:R-:W-:Y:S01]  /*6890*/  FMUL R2, R32.reuse, R5 ;  /* 0x0000000520027220 */ /* 0x040fe20000400000 */
[C---:B------:R-:W-:Y:S01]  /*68a0*/  FMUL R3, R32.reuse, R6 ;  /* 0x0000000620037220 */ /* 0x040fe20000400000 */
[----:B------:R-:W-:Y:S01]  /*68b0*/  FMUL R7, R32, R7 ;  /* 0x0000000720077220 */ /* 0x000fe20000400000 */
[C---:B------:R-:W-:Y:S01]  /*68c0*/  FFMA R36, R35.reuse, R20, R0 ;  /* 0x0000001423247223 */ /* 0x040fe20000000000 */
[----:B------:R-:W-:Y:S01]  /*68d0*/  LOP3.LUT R20, R58, 0xffffe000, RZ, 0xc0, !PT ;  /* 0xffffe0003a147812 */ /* 0x000fe200078ec0ff */
[C---:B------:R-:W-:Y:S01]  /*68e0*/  FFMA R37, R35.reuse, R21, R2 ;  /* 0x0000001523257223 */ /* 0x040fe20000000002 */
[----:B------:R-:W-:Y:S01]  /*68f0*/  LOP3.LUT R21, R48, 0xffffe000, RZ, 0xc0, !PT ;  /* 0xffffe00030157812 */ /* 0x000fe200078ec0ff */
[----:B------:R-:W-:Y:S01]  /*6900*/  FMUL R4, R32, R8 ;  /* 0x0000000820047220 */ /* 0x000fe20000400000 */
[----:B------:R-:W-:Y:S01]  /*6910*/  F2FP.TF32.F32.PACK_B R36, R36 ;  /* 0x00000024ff24723e */ /* 0x000fe200024050ff */
[C---:B------:R-:W-:Y:S01]  /*6920*/  FFMA R38, R35.reuse, R20, R3 ;  /* 0x0000001423267223 */ /* 0x040fe20000000003 */
[----:B------:R-:W-:Y:S01]  /*6930*/  LOP3.LUT R20, R54, 0xffffe000, RZ, 0xc0, !PT ;  /* 0xffffe00036147812 */ /* 0x000fe200078ec0ff */
[----:B------:R-:W-:Y:S01]  /*6940*/  FFMA R39, R35, R40, R7 ;  /* 0x0000002823277223 */ /* 0x000fe20000000007 */
[----:B------:R-:W-:Y:S01]  /*6950*/  LOP3.LUT R40, R55, 0xffffe000, RZ, 0xc0, !PT ;  /* 0xffffe00037287812 */ /* 0x000fe200078ec0ff */
[C---:B------:R-:W-:Y:S01]  /*6960*/  FMUL R5, R32.reuse, R9 ;  /* 0x0000000920057220 */ /* 0x040fe20000400000 */
[C---:B------:R-:W-:Y:S01]  /*6970*/  FMUL R6, R32.reuse, R10 ;  /* 0x0000000a20067220 */ /* 0x040fe20000400000 */
[C---:B------:R-:W-:Y:S01]  /*6980*/  FMUL R11, R32.reuse, R11 ;  /* 0x0000000b200b7220 */ /* 0x040fe20000400000 */
[----:B------:R-:W-:Y:S01]  /*6990*/  F2FP.TF32.F32.PACK_B R37, R37 ;  /* 0x00000025ff25723e */ /* 0x000fe200024050ff */
[C---:B------:R-:W-:Y:S01]  /*69a0*/  FFMA R4, R35.reuse, R41, R4 ;  /* 0x0000002923047223 */ /* 0x040fe20000000004 */
[----:B------:R-:W-:Y:S01]  /*69b0*/  F2FP.TF32.F32.PACK_B R38, R38 ;  /* 0x00000026ff26723e */ /* 0x000fe200024050ff */
[C---:B------:R-:W-:Y:S01]  /*69c0*/  FFMA R5, R35.reuse, R42, R5 ;  /* 0x0000002a23057223 */ /* 0x040fe20000000005 */
[----:B------:R-:W-:Y:S01]  /*69d0*/  F2FP.TF32.F32.PACK_B R39, R39 ;  /* 0x00000027ff27723e */ /* 0x000fe200024050ff */
[C---:B------:R-:W-:Y:S01]  /*69e0*/  FFMA R6, R35.reuse, R20, R6 ;  /* 0x0000001423067223 */ /* 0x040fe20000000006 */
[----:B------:R-:W-:Y:S01]  /*69f0*/  FFMA R7, R35, R40, R11 ;  /* 0x0000002823077223 */ /* 0x000fe2000000000b */
        /* <DEDUP_REMOVED lines=47> */
[----:B------:R-:W-:Y:S02]  /*6cf0*/  UIADD3 UR8, UP0, UPT, UR52, 0x680, URZ ;  /* 0x0000068034087890 */ /* 0x000fe4000ff1e0ff */
[----:B------:R-:W-:Y:S02]  /*6d00*/  UIADD3 UR5, UPT, UPT, UR41, 0x10, URZ ;  /* 0x0000001029057890 */ /* 0x000fe4000fffe0ff */
[----:B------:R-:W-:Y:S02]  /*6d10*/  UIADD3 UR4, UPT, UPT, UR48, 0x2200, URZ ;  /* 0x0000220030047890 */ /* 0x000fe4000fffe0ff */
[----:B------:R-:W-:Y:S01]  /*6d20*/  UIADD3.X UR9, UPT, UPT, URZ, UR53, URZ, UP0, !UPT ;  /* 0x00000035ff097290 */ /* 0x000fe200087fe4ff */
[----:B------:R-:W-:Y:S01]  /*6d30*/  UMOV UR6, UR42 ;  /* 0x0000002a00067c82 */ /* 0x000fe20008000000 */
[----:B------:R-:W-:Y:S07]  /*6d40*/  UMOV UR7, UR36 ;  /* 0x0000002400077c82 */ /* 0x000fee0008000000 */
[----:B------:R2:W-:Y:S01]  /*6d50*/  UTMASTG.3D [UR4], [UR8] ;  /* 0x00000004080073b5 */ /* 0x0005e20008010000 */
[----:B------:R0:W-:Y:S01]  /*6d60*/  UTMACMDFLUSH ;  /* 0x00000000000079b7 */ /* 0x0001e20000000000 */
[----:B--2---:R-:W-:Y:S04]  /*6d70*/  DEPBAR.LE SB0, 0x1 ;  /* 0x000080400000791a */ /* 0x004fe80000000000 */
.L_x_107:
[----:B------:R-:W-:Y:S05]  /*6d80*/  BSYNC.RECONVERGENT B0 ;  /* 0x0000000000007941 */ /* 0x000fea0003800200 */
.L_x_106:
[----:B------:R-:W-:Y:S01]  /*6d90*/  BAR.SYNC.DEFER_BLOCKING 0x1, 0x80 ;  /* 0x0042000000007b1d */ /* 0x000fe20000010000 */
[----:B------:R-:W-:Y:S04]  /*6da0*/  UIADD3 UR40, UPT, UPT, UR51, 0x1, URZ ;  /* 0x0000000133287890 */ /* 0x000fe8000fffe0ff */
[----:B------:R-:W-:Y:S04]  /*6db0*/  UISETP.NE.AND UP0, UPT, UR40, 0x4, UPT ;  /* 0x000000042800788c */ /* 0x000fe8000bf05270 */
[----:B------:R-:W-:Y:S01]  /*6dc0*/  USEL UR40, UR40, URZ, UP0 ;  /* 0x000000ff28287287 */ /* 0x000fe20008000000 */
[----:B------:R2:W-:Y:S01]  /*6dd0*/  @P6 SYNCS.ARRIVE.TRANS64.RED.A1T0 RZ, [R91+URZ], RZ ;  /* 0x000000ff5bff69a7 */ /* 0x0005e200081004ff */
[----:B------:R-:W-:Y:S01]  /*6de0*/  BSSY B1, `(.L_x_108) ;  /* 0x0000017000017945 */ /* 0x000fe20003800000 */
[----:B------:R-:W4:Y:S02]  /*6df0*/  @P6 SYNCS.PHASECHK.TRANS64.TRYWAIT P0, [R92+URZ+0x30], R93 ;  /* 0x0000305d5c0065a7 */ /* 0x000f2400080011ff */
[----:B----4-:R-:W-:Y:S01]  /*6e00*/  @P6 SEL R89, RZ, 0x1, !P0 ;  /* 0x00000001ff596807 */ /* 0x010fe20004000000 */
[----:B--2---:R-:W-:Y:S06]  /*6e10*/  @!P6 BRA `(.L_x_109) ;  /* 0x00000000004ce947 */ /* 0x004fec0003800000 */
        /* <DEDUP_REMOVED lines=9> */
[----:B------:R-:W-:Y:S04]  /*6eb0*/  SHF.L.U32 R5, R77, 0x1f, RZ ;  /* 0x0000001f4d057819 */ /* 0x000fe800000006ff */
[----:B------:R-:W1:Y:S02]  /*6ec0*/  SYNCS.PHASECHK.TRANS64.TRYWAIT P0, [R92+URZ+0x30], R5 ;  /* 0x000030055c0075a7 */ /* 0x000e6400080011ff */
[----:B-1----:R-:W-:Y:S05]  /*6ed0*/  @!P0 BRA `(.L_x_112) ;  /* 0x0000001c00cc8947 */ /* 0x002fea0003800000 */
.L_x_111:
[----:B------:R-:W-:Y:S05]  /*6ee0*/  BSYNC B0 ;  /* 0x0000000000007941 */ /* 0x000fea0003800000 */
.L_x_110:
[----:B------:R-:W-:Y:S02]  /*6ef0*/  ISETP.NE.AND P0, PT, R90, RZ, PT ;  /* 0x000000ff5a00720c */ /* 0x000fe40003f05270 */
[----:B------:R-:W-:Y:S11]  /*6f00*/  IADD3 R43, PT, PT, R43, 0x1, RZ ;  /* 0x000000012b2b7810 */ /* 0x000ff60007ffe0ff */
[----:B------:R2:W4:Y:S04]  /*6f10*/  @P0 LDS.128 R56, [R4] ;  /* 0x0000000004380984 */ /* 0x0005280000000c00 */
[----:B------:R2:W1:Y:S04]  /*6f20*/  @P0 LDS.128 R52, [R3+0x10] ;  /* 0x0000100003340984 */ /* 0x0004680000000c00 */
[----:B------:R2:W1:Y:S04]  /*6f30*/  @P0 LDS.128 R48, [R2+0x20] ;  /* 0x0000200002300984 */ /* 0x0004680000000c00 */
[----:B------:R2:W1:Y:S02]  /*6f40*/  @P0 LDS.128 R44, [R0+0x30] ;  /* 0x00003000002c0984 */ /* 0x0004640000000c00 */
.L_x_109:
[----:B------:R-:W-:Y:S05]  /*6f50*/  BSYNC B1 ;  /* 0x0000000000017941 */ /* 0x000fea0003800000 */
.L_x_108:
[----:B--2---:R-:W-:Y:S05]  /*6f60*/  VIADD R3, R34, 0x20 ;  /* 0x0000002022037836 */ /* 0x004fea0000000000 */
[----:B------:R-:W-:Y:S04]  /*6f70*/  SHF.R.U32.HI R3, RZ, 0x15, R3 ;  /* 0x00000015ff037819 */ /* 0x000fe80000011603 */
[----:B------:R-:W-:Y:S11]  /*6f80*/  LOP3.LUT P0, RZ, R3, 0x3, R72, 0x48, !PT ;  /* 0x0000000303ff7812 */ /* 0x000ff60007804848 */
[----:B------:R-:W-:Y:S02]  /*6f90*/  @!UPT UIADD3 URZ, UPT, UPT, URZ, URZ, URZ ;  /* 0x000000fffffff290 */ /* 0x000fe4000fffe0ff */
[----:B------:R-:W-:Y:S05]  /*6fa0*/  @!P0 BRA `(.L_x_113) ;  /* 0x0000000000408947 */ /* 0x000fea0003800000 */
[----:B------:R-:W2:Y:S01]  /*6fb0*/  LDCU.64 UR8, c[0x4][0x70] ;  /* 0x01000e00ff0877ac */ /* 0x000ea20008000a00 */
[----:B------:R-:W-:Y:S01]  /*6fc0*/  MOV R3, 0x0 ;  /* 0x0000000000037802 */ /* 0x000fe20000000f00 */
[----:B-1----:R-:W-:Y:S02]  /*6fd0*/  HFMA2 R12, -RZ, RZ, 0, 5.9604644775390625e-08 ;  /* 0x00000001ff0c7431 */ /* 0x002fe400000001ff */
[----:B------:R-:W-:Y:S02]  /*6fe0*/  IMAD.MOV.U32 R8, RZ, RZ, 0x192 ;  /* 0x00000192ff087424 */ /* 0x000fe400078e00ff */
[----:B------:R-:W-:Y:S01]  /*6ff0*/  IMAD.MOV.U32 R13, RZ, RZ, RZ ;  /* 0x000000ffff0d7224 */ /* 0x000fe200078e00ff */
[----:B------:R-:W1:Y:S01]  /*7000*/  LDCU.64 UR6, c[0x4][0x78] ;  /* 0x01000f00ff0677ac */ /* 0x000e620008000a00 */
[----:B------:R-:W3:Y:S01]  /*7010*/  LDC.64 R2, c[0x4][R3] ;  /* 0x0100000003027b82 */ /* 0x000ee20000000a00 */
[----:B------:R-:W5:Y:S01]  /*7020*/  LDCU.64 UR4, c[0x4][0x10] ;  /* 0x01000200ff0477ac */ /* 0x000f620008000a00 */
[----:B--2---:R-:W-:Y:S01]  /*7030*/  MOV R5, UR9 ;  /* 0x0000000900057c02 */ /* 0x004fe20008000f00 */
[----:B------:R-:W-:Y:S01]  /*7040*/  IMAD.U32 R4, RZ, RZ, UR8 ;  /* 0x00000008ff047e24 */ /* 0x000fe2000f8e00ff */
[----:B-1----:R-:W-:Y:S01]  /*7050*/  MOV R7, UR7 ;  /* 0x0000000700077c02 */ /* 0x002fe20008000f00 */
[----:B------:R-:W-:Y:S01]  /*7060*/  IMAD.U32 R6, RZ, RZ, UR6 ;  /* 0x00000006ff067e24 */ /* 0x000fe2000f8e00ff */
[----:B-----5:R-:W-:Y:S01]  /*7070*/  MOV R11, UR5 ;  /* 0x00000005000b7c02 */ /* 0x020fe20008000f00 */
[----:B------:R-:W-:Y:S02]  /*7080*/  IMAD.U32 R10, RZ, RZ, UR4 ;  /* 0x00000004ff0a7e24 */ /* 0x000fe4000f8e00ff */
[----:B------:R-:W-:Y:S07]  /*7090*/  LEPC R20, `(.L_x_113) ;  /* 0x000000001014794e */ /* 0x000fee0000000000 */
[----:B---34-:R-:W-:Y:S05]  /*70a0*/  CALL.ABS.NOINC R2 ;  /* 0x0000000002007343 */ /* 0x018fea0003c00000 */
.L_x_113:
[----:B----4-:R-:W-:Y:S01]  /*70b0*/  LOP3.LUT R20, R56, 0xffffe000, RZ, 0xc0, !PT ;  /* 0xffffe00038147812 */ /* 0x010fe200078ec0ff */
[----:B------:R-:W-:Y:S05]  /*70c0*/  WARPSYNC.ALL ;  /* 0x0000000000007948 */ /* 0x000fea0003800000 */
[----:B------:R-:W-:Y:S01]  /*70d0*/  R2UR UR4, R34 ;  /* 0x00000000220472ca */ /* 0x000fe200000e0000 */
[----:B-1----:R-:W-:Y:S01]  /*70e0*/  IMAD.U32 R92, RZ, RZ, UR40 ;  /* 0x00000028ff5c7e24 */ /* 0x002fe2000f8e00ff */
        /* <DEDUP_REMOVED lines=8> */
[----:B------:R-:W1:Y:S10]  /*7170*/  LDTM.x16 R4, tmem[UR4+0x20] ;  /* 0x00002004000479ee */ /* 0x000e740008240000 */
[----:B------:R-:W-:Y:S02]  /*7180*/  @P6 LEA R92, R92, UR48, 0x3 ;  /* 0x000000305c5c6c11 */ /* 0x000fe4000f8e18ff */
[----:B------:R-:W-:Y:S03]  /*7190*/  @P6 SHF.L.U32 R93, R77, 0x1f, RZ ;  /* 0x0000001f4d5d6819 */ /* 0x000fe600000006ff */
[----:B------:R-:W-:Y:S05]  /*71a0*/  @P6 VIADD R92, R92, 0x50 ;  /* 0x000000505c5c6836 */ /* 0x000fea0000000000 */
[----:B------:R-:W-:Y:S02]  /*71b0*/  @P6 PRMT R91, R91, 0x654, R92 ;  /* 0x000006545b5b6816 */ /* 0x000fe4000000005c */
[----:B------:R-:W-:Y:S01]  /*71c0*/  LEA R92, R43, UR48, 0x3 ;  /* 0x000000302b5c7c11 */ /* 0x000fe2000f8e18ff */
[C---:B-1----:R-:W-:Y:S01]  /*71d0*/  FMUL R0, R32.reuse, R4 ;  /* 0x0000000420007220 */ /* 0x042fe20000400000 */
        /* <DEDUP_REMOVED lines=79> */
.L_x_115:
[----:B------:R-:W-:Y:S05]  /*76d0*/  BSYNC.RECONVERGENT B0 ;  /* 0x0000000000007941 */ /* 0x000fea0003800200 */
.L_x_114:
        /* <DEDUP_REMOVED lines=13> */
[C---:B------:R-:W-:Y:S01]  /*77b0*/  @P1 IMAD R3, R43.reuse, 0x2000, R80 ;  /* 0x000020002b031824 */ /* 0x040fe200078e0250 */
[C---:B------:R-:W-:Y:S01]  /*77c0*/  @P1 LEA R0, R43.reuse, R78, 0xd ;  /* 0x0000004e2b001211 */ /* 0x040fe200078e68ff */
[C---:B------:R-:W-:Y:S02]  /*77d0*/  @P1 IMAD R2, R43.reuse, 0x2000, R79 ;  /* 0x000020002b021824 */ /* 0x040fe400078e024f */
[----:B------:R-:W-:Y:S01]  /*77e0*/  @P1 IMAD R43, R43, 0x2000, R86 ;  /* 0x000020002b2b1824 */ /* 0x000fe200078e0256 */
[----:B------:R-:W-:Y:S06]  /*77f0*/  @P0 BRA `(.L_x_119) ;  /* 0x00000000000c0947 */ /* 0x000fec0003800000 */
[----:B-1----:R-:W-:Y:S04]  /*7800*/  SHF.L.U32 R5, R77, 0x1f, RZ ;  /* 0x0000001f4d057819 */ /* 0x002fe800000006ff */
[----:B------:R-:W1:Y:S02]  /*7810*/  SYNCS.PHASECHK.TRANS64.TRYWAIT P0, [R92+URZ+0x30], R5 ;  /* 0x000030055c0075a7 */ /* 0x000e6400080011ff */
[----:B-1----:R-:W-:Y:S05]  /*7820*/  @!P0 BRA `(.L_x_120) ;  /* 0x00000014008c8947 */ /* 0x002fea0003800000 */
.L_x_119:
[----:B------:R-:W-:Y:S05]  /*7830*/  BSYNC B0 ;  /* 0x0000000000007941 */ /* 0x000fea0003800000 */
.L_x_118:
[----:B------:R-:W-:Y:S11]  /*7840*/  ISETP.NE.AND P0, PT, R90, RZ, PT ;  /* 0x000000ff5a00720c */ /* 0x000ff60003f05270 */
[----:B------:R-:W-:Y:S02]  /*7850*/  @!UPT UIADD3 URZ, UPT, UPT, URZ, URZ, URZ ;  /* 0x000000fffffff290 */ /* 0x000fe4000fffe0ff */
[----:B------:R2:W4:Y:S04]  /*7860*/  @P0 LDS.128 R56, [R3] ;  /* 0x0000000003380984 */ /* 0x0005280000000c00 */
[----:B------:R2:W1:Y:S04]  /*7870*/  @P0 LDS.128 R52, [R2+0x10] ;  /* 0x0000100002340984 */ /* 0x0004680000000c00 */
[----:B------:R2:W1:Y:S04]  /*7880*/  @P0 LDS.128 R48, [R0+0x20] ;  /* 0x0000200000300984 */ /* 0x0004680000000c00 */
[----:B------:R2:W1:Y:S02]  /*7890*/  @P0 LDS.128 R44, [R43+0x30] ;  /* 0x000030002b2c0984 */ /* 0x0004640000000c00 */
.L_x_117:
[----:B------:R-:W-:Y:S05]  /*78a0*/  BSYNC B1 ;  /* 0x0000000000017941 */ /* 0x000fea0003800000 */
.L_x_116:
        /* <DEDUP_REMOVED lines=21> */
.L_x_121:
[----:B------:R-:W-:Y:S01]  /*7a00*/  ISETP.NE.AND P0, PT, R82, RZ, PT ;  /* 0x000000ff5200720c */ /* 0x000fe20003f05270 */
[----:B------:R-:W-:Y:S05]  /*7a10*/  WARPSYNC.ALL ;  /* 0x0000000000007948 */ /* 0x000fea0003800000 */
[----:B------:R-:W-:Y:S01]  /*7a20*/  R2UR UR4, R34 ;  /* 0x00000000220472ca */ /* 0x000fe200000e0000 */
[----:B------:R-:W-:Y:S01]  /*7a30*/  BSSY.RECONVERGENT B0, `(.L_x_122) ;  /* 0x000005c000007945 */ /* 0x000fe20003800200 */
[----:B------:R-:W-:Y:S02]  /*7a40*/  R2UR UR5, R88 ;  /* 0x00000000580572ca */ /* 0x000fe400000e0000 */
[----:B----4-:R-:W-:Y:S02]  /*7a50*/  LOP3.LUT R0, R56, 0xffffe000, RZ, 0xc0, !PT ;  /* 0xffffe00038007812 */ /* 0x010fe400078ec0ff */
[----:B------:R-:W-:Y:S02]  /*7a60*/  LOP3.LUT R2, R57, 0xffffe000, RZ, 0xc0, !PT ;  /* 0xffffe00039027812 */ /* 0x000fe400078ec0ff */
[----:B------:R-:W-:Y:S02]  /*7a70*/  LOP3.LUT R3, R58, 0xffffe000, RZ, 0xc0, !PT ;  /* 0xffffe0003a037812 */ /* 0x000fe400078ec0ff */
[----:B------:R-:W-:Y:S02]  /*7a80*/  LOP3.LUT R20, R59, 0xffffe000, RZ, 0xc0, !PT ;  /* 0xffffe0003b147812 */ /* 0x000fe400078ec0ff */
[----:B-1----:R-:W-:Y:S01]  /*7a90*/  LOP3.LUT R21, R52, 0xffffe000, RZ, 0xc0, !PT ;  /* 0xffffe00034157812 */ /* 0x002fe200078ec0ff */
[----:B------:R-:W1:Y:S01]  /*7aa0*/  LDTM.x16 R4, tmem[UR4+0x30] ;  /* 0x00003004000479ee */ /* 0x000e620008240000 */
[----:B------:R-:W-:Y:S01]  /*7ab0*/  LOP3.LUT R36, R53, 0xffffe000, RZ, 0xc0, !PT ;  /* 0xffffe00035247812 */ /* 0x000fe200078ec0ff */
[----:B------:R-:W-:Y:S01]  /*7ac0*/  UIADD3 UR5, UPT, UPT, UR5, 0xc0, URZ ;  /* 0x000000c005057890 */ /* 0x000fe2000fffe0ff */
[----:B------:R-:W-:Y:S01]  /*7ad0*/  LOP3.LUT R37, R54, 0xffffe000, RZ, 0xc0, !PT ;  /* 0xffffe00036257812 */ /* 0x000fe200078ec0ff */
[----:B------:R-:W-:Y:S01]  /*7ae0*/  NOP ;  /* 0x0000000000007918 */ /* 0x000fe20000000000 */
[----:B------:R-:W-:Y:S01]  /*7af0*/  LOP3.LUT R38, R55, 0xffffe000, RZ, 0xc0, !PT ;  /* 0xffffe00037267812 */ /* 0x000fe200078ec0ff */
[----:B------:R-:W-:Y:S01]  /*7b00*/  UPRMT UR5, UR37, 0x654, UR5 ;  /* 0x0000065425057896 */ /* 0x000fe20008000005 */
[----:B------:R-:W-:Y:S02]  /*7b10*/  LOP3.LUT R39, R48, 0xffffe000, RZ, 0xc0, !PT ;  /* 0xffffe00030277812 */ /* 0x000fe400078ec0ff */
[----:B------:R-:W-:Y:S02]  /*7b20*/  LOP3.LUT R40, R49, 0xffffe000, RZ, 0xc0, !PT ;  /* 0xffffe00031287812 */ /* 0x000fe400078ec0ff */
[----:B------:R-:W-:Y:S02]  /*7b30*/  LOP3.LUT R41, R50, 0xffffe000, RZ, 0xc0, !PT ;  /* 0xffffe00032297812 */ /* 0x000fe400078ec0ff */
[----:B------:R-:W-:Y:S02]  /*7b40*/  LOP3.LUT R42, R51, 0xffffe000, RZ, 0xc0, !PT ;  /* 0xffffe000332a7812 */ /* 0x000fe400078ec0ff */
[----:B-1----:R-:W-:Y:S01]  /*7b50*/  SYNCS.ARRIVE.TRANS64.RED.A1T0 RZ, [UR5], RZ ;  /* 0x000000ffffff79a7 */ /* 0x002fe20008100405 */
[----:B------:R-:W-:Y:S02]  /*7b60*/  LOP3.LUT R43, R44, 0xffffe000, RZ, 0xc0, !PT ;  /* 0xffffe0002c2b7812 */ /* 0x000fe400078ec0ff */
[----:B------:R-:W-:Y:S02]  /*7b70*/  LOP3.LUT R44, R45, 0xffffe000, RZ, 0xc0, !PT ;  /* 0xffffe0002d2c7812 */ /* 0x000fe400078ec0ff */
[----:B------:R-:W-:Y:S02]  /*7b80*/  LOP3.LUT R45, R46, 0xffffe000, RZ, 0xc0, !PT ;  /* 0xffffe0002e2d7812 */ /* 0x000fe400078ec0ff */
[----:B------:R-:W-:Y:S01]  /*7b90*/  LOP3.LUT R46, R47, 0xffffe000, RZ, 0xc0, !PT ;  /* 0xffffe0002f2e7812 */ /* 0x000fe200078ec0ff */
[C---:B------:R-:W-:Y:S01]  /*7ba0*/  FMUL R4, R32.reuse, R4 ;  /* 0x0000000420047220 */ /* 0x040fe20000400000 */
[C---:B------:R-:W-:Y:S01]  /*7bb0*/  FMUL R5, R32.reuse, R5 ;  /* 0x0000000520057220 */ /* 0x040fe20000400000 */
[C---:B------:R-:W-:Y:S01]  /*7bc0*/  FMUL R6, R32.reuse, R6 ;  /* 0x0000000620067220 */ /* 0x040fe20000400000 */
[C---:B------:R-:W-:Y:S01]  /*7bd0*/  FMUL R7, R32.reuse, R7 ;  /* 0x0000000720077220 */ /* 0x040fe20000400000 */
[C---:B------:R-:W-:Y:S01]  /*7be0*/  FFMA R4, R35.reuse, R0, R4 ;  /* 0x0000000023047223 */ /* 0x040fe20000000004 */
[C---:B------:R-:W-:Y:S01]  /*7bf0*/  FFMA R5, R35.reuse, R2, R5 ;  /* 0x0000000223057223 */ /* 0x040fe20000000005 */
[C---:B------:R-:W-:Y:S01]  /*7c00*/  FFMA R6, R35.reuse, R3, R6 ;  /* 0x0000000323067223 */ /* 0x040fe20000000006 */
[C---:B------:R-:W-:Y:S01]  /*7c10*/  FFMA R7, R35.reuse, R20, R7 ;  /* 0x0000001423077223 */ /* 0x040fe20000000007 */
[C---:B------:R-:W-:Y:S01]  /*7c20*/  FMUL R8, R32.reuse, R8 ;  /* 0x0000000820087220 */ /* 0x040fe20000400000 */
        /* <DEDUP_REMOVED lines=9> */
[----:B------:R-:W-:Y:S01]  /*7cc0*/  F2FP.TF32.F32.PACK_B R7, R7 ;  /* 0x00000007ff07723e */ /* 0x000fe200024050ff */
[C---:B------:R-:W-:Y:S01]  /*7cd0*/  FFMA R11, R35.reuse, R38, R11 ;  /* 0x00000026230b7223 */ /* 0x040fe2000000000b */
[C---:B------:R-:W-:Y:S01]  /*7ce0*/  FMUL R12, R32.reuse, R12 ;  /* 0x0000000c200c7220 */ /* 0x040fe20000400000 */
[----:B------:R-:W-:Y:S01]  /*7cf0*/  F2FP.TF32.F32.PACK_B R8, R8 ;  /* 0x00000008ff08723e */ /* 0x000fe200024050ff */
[C---:B------:R-:W-:Y:S01]  /*7d00*/  FMUL R13, R32.reuse, R13 ;  /* 0x0000000d200d7220 */ /* 0x040fe20000400000 */
[----:B------:R1:W-:Y:S01]  /*7d10*/  STS.128 [R80+0x6000], R4 ;  /* 0x0060000450007388 */ /* 0x0003e20000000c00 */
        /* <DEDUP_REMOVED lines=8> */
[C---:B------:R-:W-:Y:S01]  /*7da0*/  FFMA R15, R35.reuse, R42, R15 ;  /* 0x0000002a230f7223 */ /* 0x040fe2000000000f */
[C---:B------:R-:W-:Y:S01]  /*7db0*/  FMUL R16, R32.reuse, R16 ;  /* 0x0000001020107220 */ /* 0x040fe20000400000 */
[----:B------:R-:W-:Y:S01]  /*7dc0*/  F2FP.TF32.F32.PACK_B R12, R12 ;  /* 0x0000000cff0c723e */ /* 0x000fe200024050ff */
[----:B------:R1:W-:Y:S01]  /*7dd0*/  STS.128 [R79+0x6010], R8 ;  /* 0x006010084f007388 */ /* 0x0003e20000000c00 */
[C---:B------:R-:W-:Y:S01]  /*7de0*/  FMUL R17, R32.reuse, R17 ;  /* 0x0000001120117220 */ /* 0x040fe20000400000 */
[C---:B------:R-:W-:Y:S01]  /*7df0*/  FMUL R18, R32.reuse, R18 ;  /* 0x0000001220127220 */ /* 0x040fe20000400000 */
[----:B------:R-:W-:Y:S01]  /*7e00*/  FMUL R19, R32, R19 ;  /* 0x0000001320137220 */ /* 0x000fe20000400000 */
[----:B------:R-:W-:Y:S01]  /*7e10*/  F2FP.TF32.F32.PACK_B R13, R13 ;  /* 0x0000000dff0d723e */ /* 0x000fe200024050ff */
[C---:B------:R-:W-:Y:S01]  /*7e20*/  FFMA R16, R35.reuse, R43, R16 ;  /* 0x0000002b23107223 */ /* 0x040fe20000000010 */
[----:B------:R-:W-:Y:S01]  /*7e30*/  F2FP.TF32.F32.PACK_B R14, R14 ;  /* 0x0000000eff0e723e */ /* 0x000fe200024050ff */
[C---:B------:R-:W-:Y:S01]  /*7e40*/  FFMA R17, R35.reuse, R44, R17 ;  /* 0x0000002c23117223 */ /* 0x040fe20000000011 */
[----:B------:R-:W-:Y:S01]  /*7e50*/  F2FP.TF32.F32.PACK_B R15, R15 ;  /* 0x0000000fff0f723e */ /* 0x000fe200024050ff */
[C---:B------:R-:W-:Y:S01]  /*7e60*/  FFMA R18, R35.reuse, R45, R18 ;  /* 0x0000002d23127223 */ /* 0x040fe20000000012 */
[----:B------:R-:W-:Y:S01]  /*7e70*/  FFMA R19, R35, R46, R19 ;  /* 0x0000002e23137223 */ /* 0x000fe20000000013 */
[----:B------:R-:W-:Y:S02]  /*7e80*/  F2FP.TF32.F32.PACK_B R16, R16 ;  /* 0x00000010ff10723e */ /* 0x000fe400024050ff */
[----:B------:R1:W-:Y:S01]  /*7e90*/  STS.128 [R78+0x6020], R12 ;  /* 0x0060200c4e007388 */ /* 0x0003e20000000c00 */
[----:B------:R-:W-:Y:S02]  /*7ea0*/  F2FP.TF32.F32.PACK_B R17, R17 ;  /* 0x00000011ff11723e */ /* 0x000fe400024050ff */
        /* <DEDUP_REMOVED lines=20> */
.L_x_123:
[----:B------:R-:W-:Y:S05]  /*7ff0*/  BSYNC.RECONVERGENT B0 ;  /* 0x0000000000007941 */ /* 0x000fea0003800200 */
.L_x_122:
[----:B------:R-:W-:Y:S01]  /*8000*/  BAR.SYNC.DEFER_BLOCKING 0x1, 0x80 ;  /* 0x0042000000007b1d */ /* 0x000fe20000010000 */
[----:B------:R-:W-:Y:S01]  /*8010*/  UISETP.NE.AND UP0, UPT, UR49, -0x4, UPT ;  /* 0xfffffffc3100788c */ /* 0x000fe2000bf05270 */
[----:B------:R-:W-:Y:S08]  /*8020*/  IADD3 R0, PT, PT, R30, 0x1, RZ ;  /* 0x000000011e007810 */ /* 0x000ff00007ffe0ff */
[----:B------:R-:W-:Y:S05]  /*8030*/  BRA.U !UP0, `(.L_x_124) ;  /* 0x0000000108287547 */ /* 0x000fea000b800000 */
[----:B------:R-:W-:Y:S01]  /*8040*/  ISETP.NE.AND P0, PT, R87, RZ, PT ;  /* 0x000000ff5700720c */ /* 0x000fe20003f05270 */
[----:B------:R-:W-:Y:S01]  /*8050*/  IMAD.U32 R3, RZ, RZ, UR51 ;  /* 0x00000033ff037e24 */ /* 0x000fe2000f8e00ff */
[----:B------:R-:W-:Y:S01]  /*8060*/  UIADD3 UR51, UPT, UPT, UR51, 0x1, URZ ;  /* 0x0000000133337890 */ /* 0x000fe2000fffe0ff */
[----:B------:R-:W-:Y:S03]  /*8070*/  IMAD.U32 R2, RZ, RZ, UR37 ;  /* 0x00000025ff027e24 */ /* 0x000fe6000f8e00ff */
[----:B------:R-:W-:Y:S04]  /*8080*/  UISETP.NE.AND UP0, UPT, UR51, 0x4, UPT ;  /* 0x000000043300788c */ /* 0x000fe8000bf05270 */
[----:B------:R-:W-:Y:S03]  /*8090*/  USEL UR51, UR51, URZ, UP0 ;  /* 0x000000ff33337287 */ /* 0x000fe60008000000 */
[----:B------:R-:W-:Y:S05]  /*80a0*/  @P0 LEA R3, R3, UR48, 0x3 ;  /* 0x0000003003030c11 */ /* 0x000fea000f8e18ff */
[----:B------:R-:W-:Y:S05]  /*80b0*/  @P0 VIADD R3, R3, 0x50 ;  /* 0x0000005003030836 */ /* 0x000fea0000000000 */
[----:B------:R-:W-:Y:S04]  /*80c0*/  @P0 PRMT R2, R2, 0x654, R3 ;  /* 0x0000065402020816 */ /* 0x000fe80000000003 */
[----:B------:R2:W-:Y:S03]  /*80d0*/  @P0 SYNCS.ARRIVE.TRANS64.RED.A1T0 RZ, [R2+URZ], RZ ;  /* 0x000000ff02ff09a7 */ /* 0x0005e600081004ff */
.L_x_124:
[----:B------:R-:W-:Y:S01]  /*80e0*/  ISETP.NE.AND P2, PT, R83, RZ, PT ;  /* 0x000000ff5300720c */ /* 0x000fe20003f45270 */
[----:B------:R-:W-:Y:S01]  /*80f0*/  UIADD3 UR49, UPT, UPT, UR49, 0x4, URZ ;  /* 0x0000000431317890 */ /* 0x000fe2000fffe0ff */
[----:B------:R-:W-:Y:S01]  /*8100*/  ISETP.NE.AND P0, PT, R85, 0x2, PT ;  /* 0x000000025500780c */ /* 0x000fe20003f05270 */
[----:B------:R-:W-:Y:S01]  /*8110*/  IMAD.IADD R20, R29, 0x1, R66 ;  /* 0x000000011d147824 */ /* 0x000fe200078e0242 */
[----:B------:R-:W-:Y:S01]  /*8120*/  ISETP.NE.AND P1, PT, R0, 0x4, PT ;  /* 0x000000040000780c */ /* 0x000fe20003f25270 */
[----:B------:R-:W-:Y:S01]  /*8130*/  IMAD.IADD R21, R31, 0x1, R68 ;  /* 0x000000011f157824 */ /* 0x000fe200078e0244 */
[----:B--2---:R-:W-:Y:S02]  /*8140*/  SEL R2, RZ, 0x1, P0 ;  /* 0x00000001ff027807 */ /* 0x004fe40000000000 */
[----:B------:R-:W-:Y:S02]  /*8150*/  SEL R3, RZ, 0x1, P1 ;  /* 0x00000001ff037807 */ /* 0x000fe40000800000 */
[----:B------:R-:W-:Y:S02]  /*8160*/  LOP3.LUT R75, R75, R2, RZ, 0x3c, !PT ;  /* 0x000000024b4b7212 */ /* 0x000fe400078e3cff */
[----:B------:R-:W-:Y:S02]  /*8170*/  LOP3.LUT R76, R76, R3, RZ, 0x3c, !PT ;  /* 0x000000034c4c7212 */ /* 0x000fe400078e3cff */
[----:B------:R-:W-:Y:S02]  /*8180*/  @P2 R2UR UR36, R74 ;  /* 0x000000004a2422ca */ /* 0x000fe400000e0000 */
[----:B------:R-:W-:Y:S02]  /*8190*/  SEL R85, R85, RZ, P0 ;  /* 0x000000ff55557207 */ /* 0x000fe40000000000 */
[----:B------:R-:W-:Y:S01]  /*81a0*/  SEL R30, R0, RZ, P1 ;  /* 0x000000ff001e7207 */ /* 0x000fe20000800000 */
[----:B------:R-:W-:Y:S10]  /*81b0*/  @P2 BRA `(.L_x_125) ;  /* 0xffffffcc00502947 */ /* 0x000ff4000383ffff */
[----:B------:R-:W-:-:S09]  /*81c0*/  UISETP.NE.AND UP0, UPT, UR50, URZ, UPT ;  /* 0x000000ff3200728c */ /* 0x000fd2000bf05270 */
[----:B------:R-:W-:Y:S05]  /*81d0*/  BRA.U !UP0, `(.L_x_126) ;  /* 0x0000000108487547 */ /* 0x000fea000b800000 */
[----:B------:R-:W2:Y:S02]  /*81e0*/  LDCU.64 UR4, c[0x0][0x890] ;  /* 0x00011200ff0477ac */ /* 0x000ea40008000a00 */
[----:B--2---:R-:W-:-:S04]  /*81f0*/  UISETP.NE.U32.AND UP0, UPT, UR4, URZ, UPT ;  /* 0x000000ff0400728c */ /* 0x004fc8000bf05070 */
[----:B------:R-:W-:-:S09]  /*8200*/  UISETP.NE.AND.EX UP0, UPT, UR5, URZ, UPT, UP0 ;  /* 0x000000ff0500728c */ /* 0x000fd2000bf05300 */
[----:B------:R-:W-:Y:S05]  /*8210*/  BRA.U UP0, `(.L_x_127) ;  /* 0x00000001000c7547 */ /* 0x000fea000b800000 */
[----:B------:R-:W-:-:S13]  /*8220*/  FSETP.NEU.AND P0, PT, R35, RZ, PT ;  /* 0x000000ff2300720b */ /* 0x000fda0003f0d000 */
[----:B------:R-:W-:Y:S05]  /*8230*/  @!P0 EXIT ;  /* 0x000000000000894d */ /* 0x000fea0003800000 */
[----:B------:R-:W-:Y:S05]  /*8240*/  BRA `(.L_x_126) ;  /* 0x00000000002c7947 */ /* 0x000fea0003800000 */
.L_x_127:
[----:B------:R-:W-:Y:S01]  /*8250*/  ISETP.NE.AND P0, PT, R84, RZ, PT ;  /* 0x000000ff5400720c */ /* 0x000fe20003f05270 */
[----:B------:R-:W-:-:S12]  /*8260*/  BSSY.RECONVERGENT B0, `(.L_x_126) ;  /* 0x0000009000007945 */ /* 0x000fd80003800200 */
[----:B------:R-:W-:Y:S05]  /*8270*/  @P0 BRA `(.L_x_128) ;  /* 0x0000000000140947 */ /* 0x000fea0003800000 */
[----:B------:R-:W2:Y:S02]  /*8280*/  LDCU.64 UR4, c[0x0][0x888] ;  /* 0x00011100ff0477ac */ /* 0x000ea40008000a00 */
[----:B--2---:R-:W-:-:S04]  /*8290*/  ISETP.NE.U32.AND P0, PT, RZ, UR4, PT ;  /* 0x00000004ff007c0c */ /* 0x004fc8000bf05070 */
[----:B------:R-:W-:-:S13]  /*82a0*/  ISETP.NE.AND.EX P0, PT, RZ, UR5, PT, P0 ;  /* 0x00000005ff007c0c */ /* 0x000fda000bf05300 */
[----:B------:R-:W-:Y:S05]  /*82b0*/  @!P0 EXIT ;  /* 0x000000000000894d */ /* 0x000fea0003800000 */
[----:B------:R-:W-:Y:S05]  /*82c0*/  BRA `(.L_x_129) ;  /* 0x0000000000087947 */ /* 0x000fea0003800000 */
.L_x_128:
[----:B------:R-:W-:-:S13]  /*82d0*/  FSETP.NEU.AND P0, PT, R35, RZ, PT ;  /* 0x000000ff2300720b */ /* 0x000fda0003f0d000 */
[----:B------:R-:W-:Y:S05]  /*82e0*/  @!P0 EXIT ;  /* 0x000000000000894d */ /* 0x000fea0003800000 */
.L_x_129:
[----:B------:R-:W-:Y:S05]  /*82f0*/  BSYNC.RECONVERGENT B0 ;  /* 0x0000000000007941 */ /* 0x000fea0003800200 */
.L_x_126:
[----:B------:R-:W-:Y:S01]  /*8300*/  ULEA UR4, UR51, UR48, 0x3 ;  /* 0x0000003033047291 */ /* 0x000fe2000f8e18ff */
[----:B------:R-:W-:-:S04]  /*8310*/  DEPBAR.LE SB0, 0x0 ;  /* 0x000080000000791a */ /* 0x000fc80000000000 */
[----:B------:R-:W-:-:S04]  /*8320*/  UIADD3 UR4, UPT, UPT, UR4, 0x50, URZ ;  /* 0x0000005004047890 */ /* 0x000fc8000fffe0ff */
[----:B------:R-:W-:-:S09]  /*8330*/  UPRMT UR4, UR37, 0x654, UR4 ;  /* 0x0000065425047896 */ /* 0x000fd20008000004 */
[----:B------:R-:W-:Y:S01]  /*8340*/  SYNCS.ARRIVE.TRANS64.RED.A1T0 RZ, [UR4], RZ ;  /* 0x000000ffffff79a7 */ /* 0x000fe20008100404 */
[----:B------:R-:W-:Y:S05]  /*8350*/  EXIT ;  /* 0x000000000000794d */ /* 0x000fea0003800000 */
.L_x_19:
[----:B--2---:R2:W1:Y:S02]  /*8360*/  SYNCS.PHASECHK.TRANS64.TRYWAIT P0, [R3+URZ+0xf0], R2 ;  /* 0x0000f002030075a7 */ /* 0x00446400080011ff */
[----:B-1----:R-:W-:Y:S05]  /*8370*/  @!P0 NANOSLEEP.SYNCS 0x989680 ;  /* 0x009896800000895d */ /* 0x002fea0003900000 */
[----:B------:R-:W1:Y:S02]  /*8380*/  @!P0 SYNCS.PHASECHK.TRANS64 P0, [R3+URZ+0xf0], R2 ;  /* 0x0000f002030085a7 */ /* 0x000e6400080010ff */
[----:B-1----:R-:W-:Y:S05]  /*8390*/  @!P0 BRA `(.L_x_19) ;  /* 0xfffffffc00f08947 */ /* 0x002fea000383ffff */
[----:B------:R-:W-:Y:S05]  /*83a0*/  BRA `(.L_x_130) ;  /* 0xffffff9000887947 */ /* 0x000fea000383ffff */
.L_x_22:
[----:B-1----:R-:W-:-:S07]  /*83b0*/  MOV R2, UR33 ;  /* 0x0000002100027c02 */ /* 0x002fce0008000f00 */
.L_x_131:
[----:B-1----:R1:W2:Y:S02]  /*83c0*/  SYNCS.PHASECHK.TRANS64.TRYWAIT P0, [R2+URZ+0x18], R5 ;  /* 0x00001805020075a7 */ /* 0x0022a400080011ff */
[----:B--2---:R-:W-:Y:S05]  /*83d0*/  @!P0 NANOSLEEP.SYNCS 0x989680 ;  /* 0x009896800000895d */ /* 0x004fea0003900000 */
[----:B------:R-:W2:Y:S02]  /*83e0*/  @!P0 SYNCS.PHASECHK.TRANS64 P0, [R2+URZ+0x18], R5 ;  /* 0x00001805020085a7 */ /* 0x000ea400080010ff */
[----:B--2---:R-:W-:Y:S05]  /*83f0*/  @!P0 BRA `(.L_x_131) ;  /* 0xfffffffc00f08947 */ /* 0x004fea000383ffff */
[----:B------:R-:W-:Y:S05]  /*8400*/  BRA `(.L_x_21) ;  /* 0xffffff9000d87947 */ /* 0x000fea000383ffff */
.L_x_28:
[----:B-1----:R-:W-:-:S07]  /*8410*/  MOV R2, UR33 ;  /* 0x0000002100027c02 */ /* 0x002fce0008000f00 */
.L_x_132:
[----:B-1----:R1:W2:Y:S02]  /*8420*/  SYNCS.PHASECHK.TRANS64.TRYWAIT P0, [R2+URZ+0x18], R5 ;  /* 0x00001805020075a7 */ /* 0x0022a400080011ff */
[----:B--2---:R-:W-:Y:S05]  /*8430*/  @!P0 NANOSLEEP.SYNCS 0x989680 ;  /* 0x009896800000895d */ /* 0x004fea0003900000 */
[----:B------:R-:W2:Y:S02]  /*8440*/  @!P0 SYNCS.PHASECHK.TRANS64 P0, [R2+URZ+0x18], R5 ;  /* 0x00001805020085a7 */ /* 0x000ea400080010ff */
[----:B--2---:R-:W-:Y:S05]  /*8450*/  @!P0 BRA `(.L_x_132) ;  /* 0xfffffffc00f08947 */ /* 0x004fea000383ffff */
[----:B------:R-:W-:Y:S05]  /*8460*/  BRA `(.L_x_27) ;  /* 0xffffff9400b07947 */ /* 0x000fea000383ffff */
.L_x_32:
[----:B-1----:R1:W2:Y:S02]  /*8470*/  SYNCS.PHASECHK.TRANS64.TRYWAIT P0, [R2+URZ+0x80], R3 ;  /* 0x00008003020075a7 */ /* 0x0022a400080011ff */
[----:B--2---:R-:W-:Y:S05]  /*8480*/  @!P0 NANOSLEEP.SYNCS 0x989680 ;  /* 0x009896800000895d */ /* 0x004fea0003900000 */
[----:B------:R-:W2:Y:S02]  /*8490*/  @!P0 SYNCS.PHASECHK.TRANS64 P0, [R2+URZ+0x80], R3 ;  /* 0x00008003020085a7 */ /* 0x000ea400080010ff */
[----:B--2---:R-:W-:Y:S05]  /*84a0*/  @!P0 BRA `(.L_x_32) ;  /* 0xfffffffc00f08947 */ /* 0x004fea000383ffff */
[----:B------:R-:W-:Y:S05]  /*84b0*/  BRA `(.L_x_133) ;  /* 0xffffff9800687947 */ /* 0x000fea000383ffff */
.L_x_36:
[----:B----4-:R-:W-:-:S07]  /*84c0*/  MOV R0, UR5 ;  /* 0x0000000500007c02 */ /* 0x010fce0008000f00 */
.L_x_134:
[----:B-1----:R1:W2:Y:S02]  /*84d0*/  SYNCS.PHASECHK.TRANS64.TRYWAIT P0, [R0+URZ], R3 ;  /* 0x00000003000075a7 */ /* 0x0022a400080011ff */
[----:B--2---:R-:W-:Y:S05]  /*84e0*/  @!P0 NANOSLEEP.SYNCS 0x989680 ;  /* 0x009896800000895d */ /* 0x004fea0003900000 */
[----:B------:R-:W2:Y:S02]  /*84f0*/  @!P0 SYNCS.PHASECHK.TRANS64 P0, [R0+URZ], R3 ;  /* 0x00000003000085a7 */ /* 0x000ea400080010ff */
[----:B--2---:R-:W-:Y:S05]  /*8500*/  @!P0 BRA `(.L_x_134) ;  /* 0xfffffffc00f08947 */ /* 0x004fea000383ffff */
[----:B------:R-:W-:Y:S05]  /*8510*/  BRA `(.L_x_135) ;  /* 0xffffff9c00d87947 */ /* 0x000fea000383ffff */
.L_x_37:
[----:B----4-:R-:W-:-:S07]  /*8520*/  MOV R0, UR5 ;  /* 0x0000000500007c02 */ /* 0x010fce0008000f00 */
.L_x_136:
[----:B-1----:R1:W2:Y:S02]  /*8530*/  SYNCS.PHASECHK.TRANS64.TRYWAIT P0, [R0+URZ], R3 ;  /* 0x00000003000075a7 */ /* 0x0022a400080011ff */
[----:B--2---:R-:W-:Y:S05]  /*8540*/  @!P0 NANOSLEEP.SYNCS 0x989680 ;  /* 0x009896800000895d */ /* 0x004fea0003900000 */
[----:B------:R-:W2:Y:S02]  /*8550*/  @!P0 SYNCS.PHASECHK.TRANS64 P0, [R0+URZ], R3 ;  /* 0x00000003000085a7 */ /* 0x000ea400080010ff */
[----:B--2---:R-:W-:Y:S05]  /*8560*/  @!P0 BRA `(.L_x_136) ;  /* 0xfffffffc00f08947 */ /* 0x004fea000383ffff */
[----:B------:R-:W-:Y:S05]  /*8570*/  BRA `(.L_x_137) ;  /* 0xffffff9c00e47947 */ /* 0x000fea000383ffff */
.L_x_40:
[----:B-1----:R1:W2:Y:S02]  /*8580*/  SYNCS.PHASECHK.TRANS64.TRYWAIT P0, [R0+URZ+0xe0], R5 ;  /* 0x0000e005000075a7 */ /* 0x0022a400080011ff */
[----:B--2---:R-:W-:Y:S05]  /*8590*/  @!P0 NANOSLEEP.SYNCS 0x989680 ;  /* 0x009896800000895d */ /* 0x004fea0003900000 */
[----:B------:R-:W2:Y:S02]  /*85a0*/  @!P0 SYNCS.PHASECHK.TRANS64 P0, [R0+URZ+0xe0], R5 ;  /* 0x0000e005000085a7 */ /* 0x000ea400080010ff */
[----:B--2---:R-:W-:Y:S05]  /*85b0*/  @!P0 BRA `(.L_x_40) ;  /* 0xfffffffc00f08947 */ /* 0x004fea000383ffff */
[----:B------:R-:W-:Y:S05]  /*85c0*/  BRA `(.L_x_138) ;  /* 0xffffffa000407947 */ /* 0x000fea000383ffff */
.L_x_41:
[----:B------:R-:W-:-:S07]  /*85d0*/  MOV R0, UR5 ;  /* 0x0000000500007c02 */ /* 0x000fce0008000f00 */
.L_x_139:
[----:B-1----:R1:W2:Y:S02]  /*85e0*/  SYNCS.PHASECHK.TRANS64.TRYWAIT P0, [R0+URZ+0x90], R5 ;  /* 0x00009005000075a7 */ /* 0x0022a400080011ff */
[----:B--2---:R-:W-:Y:S05]  /*85f0*/  @!P0 NANOSLEEP.SYNCS 0x989680 ;  /* 0x009896800000895d */ /* 0x004fea0003900000 */
[----:B------:R-:W2:Y:S02]  /*8600*/  @!P0 SYNCS.PHASECHK.TRANS64 P0, [R0+URZ+0x90], R5 ;  /* 0x00009005000085a7 */ /* 0x000ea400080010ff */
[----:B--2---:R-:W-:Y:S05]  /*8610*/  @!P0 BRA `(.L_x_139) ;  /* 0xfffffffc00f08947 */ /* 0x004fea000383ffff */
[----:B------:R-:W-:Y:S05]  /*8620*/  BRA `(.L_x_140) ;  /* 0xffffffa000507947 */ /* 0x000fea000383ffff */
.L_x_42:
[----:B-1----:R1:W2:Y:S02]  /*8630*/  SYNCS.PHASECHK.TRANS64.TRYWAIT P1, [R0+URZ+0x80], R5 ;  /* 0x00008005000075a7 */ /* 0x0022a400080211ff */
[----:B--2---:R-:W-:Y:S05]  /*8640*/  @!P1 NANOSLEEP.SYNCS 0x989680 ;  /* 0x009896800000995d */ /* 0x004fea0003900000 */
[----:B------:R-:W2:Y:S02]  /*8650*/  @!P1 SYNCS.PHASECHK.TRANS64 P1, [R0+URZ+0x80], R5 ;  /* 0x00008005000095a7 */ /* 0x000ea400080210ff */
[----:B--2---:R-:W-:Y:S05]  /*8660*/  @!P1 BRA `(.L_x_42) ;  /* 0xfffffffc00f09947 */ /* 0x004fea000383ffff */
[----:B------:R-:W-:Y:S05]  /*8670*/  BRA `(.L_x_141) ;  /* 0xffffffa000807947 */ /* 0x000fea000383ffff */
.L_x_45:
[----:B------:R-:W-:-:S07]  /*8680*/  MOV R0, UR5 ;  /* 0x0000000500007c02 */ /* 0x000fce0008000f00 */
.L_x_142:
[----:B-1----:R1:W2:Y:S02]  /*8690*/  SYNCS.PHASECHK.TRANS64.TRYWAIT P0, [R0+URZ+0x90], R3 ;  /* 0x00009003000075a7 */ /* 0x0022a400080011ff */
[----:B--2---:R-:W-:Y:S05]  /*86a0*/  @!P0 NANOSLEEP.SYNCS 0x989680 ;  /* 0x009896800000895d */ /* 0x004fea0003900000 */
[----:B------:R-:W2:Y:S02]  /*86b0*/  @!P0 SYNCS.PHASECHK.TRANS64 P0, [R0+URZ+0x90], R3 ;  /* 0x00009003000085a7 */ /* 0x000ea400080010ff */
[----:B--2---:R-:W-:Y:S05]  /*86c0*/  @!P0 BRA `(.L_x_142) ;  /* 0xfffffffc00f08947 */ /* 0x004fea000383ffff */
[----:B------:R-:W-:Y:S05]  /*86d0*/  BRA `(.L_x_44) ;  /* 0xffffffa000d47947 */ /* 0x000fea000383ffff */
.L_x_52:
[----:B-1----:R1:W2:Y:S02]  /*86e0*/  SYNCS.PHASECHK.TRANS64.TRYWAIT P1, [R0+URZ+0x80], R5 ;  /* 0x00008005000075a7 */ /* 0x0022a400080211ff */
[----:B--2---:R-:W-:Y:S05]  /*86f0*/  @!P1 NANOSLEEP.SYNCS 0x989680 ;  /* 0x009896800000995d */ /* 0x004fea0003900000 */
[----:B------:R-:W2:Y:S02]  /*8700*/  @!P1 SYNCS.PHASECHK.TRANS64 P1, [R0+URZ+0x80], R5 ;  /* 0x00008005000095a7 */ /* 0x000ea400080210ff */
[----:B--2---:R-:W-:Y:S05]  /*8710*/  @!P1 BRA `(.L_x_52) ;  /* 0xfffffffc00f09947 */ /* 0x004fea000383ffff */
[----:B------:R-:W-:Y:S05]  /*8720*/  BRA `(.L_x_143) ;  /* 0xffffffa800647947 */ /* 0x000fea000383ffff */
.L_x_53:
[----:B------:R-:W-:-:S07]  /*8730*/  MOV R3, UR6 ;  /* 0x0000000600037c02 */ /* 0x000fce0008000f00 */
.L_x_144:
[----:B-1----:R1:W2:Y:S02]  /*8740*/  SYNCS.PHASECHK.TRANS64.TRYWAIT P0, [R3+URZ+0xc0], R0 ;  /* 0x0000c000030075a7 */ /* 0x0022a400080011ff */
[----:B--2---:R-:W-:Y:S05]  /*8750*/  @!P0 NANOSLEEP.SYNCS 0x989680 ;  /* 0x009896800000895d */ /* 0x004fea0003900000 */
[----:B------:R-:W2:Y:S02]  /*8760*/  @!P0 SYNCS.PHASECHK.TRANS64 P0, [R3+URZ+0xc0], R0 ;  /* 0x0000c000030085a7 */ /* 0x000ea400080010ff */
[----:B--2---:R-:W-:Y:S05]  /*8770*/  @!P0 BRA `(.L_x_144) ;  /* 0xfffffffc00f08947 */ /* 0x004fea000383ffff */
[----:B------:R-:W-:Y:S05]  /*8780*/  BRA `(.L_x_145) ;  /* 0xffffffa8009c7947 */ /* 0x000fea000383ffff */
.L_x_56:
[----:B------:R-:W-:Y:S07]  /*8790*/  MOV R0, UR11 ;  /* 0x0000000b00007c02 */ /* 0x000fee0008000f00 */
.L_x_146:
[----:B-1----:R1:W2:Y:S02]  /*87a0*/  SYNCS.PHASECHK.TRANS64.TRYWAIT P0, [R0+URZ], R3 ;  /* 0x00000003000075a7 */ /* 0x0022a400080011ff */
[----:B--2---:R-:W-:Y:S05]  /*87b0*/  @!P0 NANOSLEEP.SYNCS 0x989680 ;  /* 0x009896800000895d */ /* 0x004fea0003900000 */
[----:B------:R-:W2:Y:S02]  /*87c0*/  @!P0 SYNCS.PHASECHK.TRANS64 P0, [R0+URZ], R3 ;  /* 0x00000003000085a7 */ /* 0x000ea400080010ff */
[----:B--2---:R-:W-:Y:S05]  /*87d0*/  @!P0 BRA `(.L_x_146) ;  /* 0xfffffffc00f08947 */ /* 0x004fea000383ffff */
[----:B------:R-:W-:Y:S05]  /*87e0*/  BRA `(.L_x_55) ;  /* 0xffffffa800b87947 */ /* 0x000fea000383ffff */
.L_x_59:
[----:B------:R-:W-:-:S07]  /*87f0*/  MOV R0, UR6 ;  /* 0x0000000600007c02 */ /* 0x000fce0008000f00 */
.L_x_147:
[----:B--2---:R2:W4:Y:S02]  /*8800*/  SYNCS.PHASECHK.TRANS64.TRYWAIT P0, [R0+URZ], R3 ;  /* 0x00000003000075a7 */ /* 0x00452400080011ff */
[----:B----4-:R-:W-:Y:S05]  /*8810*/  @!P0 NANOSLEEP.SYNCS 0x989680 ;  /* 0x009896800000895d */ /* 0x010fea0003900000 */
[----:B------:R-:W4:Y:S02]  /*8820*/  @!P0 SYNCS.PHASECHK.TRANS64 P0, [R0+URZ], R3 ;  /* 0x00000003000085a7 */ /* 0x000f2400080010ff */
[----:B----4-:R-:W-:Y:S05]  /*8830*/  @!P0 BRA `(.L_x_147) ;  /* 0xfffffffc00f08947 */ /* 0x010fea000383ffff */
[----:B------:R-:W-:Y:S05]  /*8840*/  BRA `(.L_x_148) ;  /* 0xffffffac00e47947 */ /* 0x000fea000383ffff */
.L_x_60:
[----:B------:R-:W-:-:S07]  /*8850*/  MOV R0, UR6 ;  /* 0x0000000600007c02 */ /* 0x000fce0008000f00 */
.L_x_149:
[----:B-1----:R1:W2:Y:S02]  /*8860*/  SYNCS.PHASECHK.TRANS64.TRYWAIT P0, [R0+URZ], R3 ;  /* 0x00000003000075a7 */ /* 0x0022a400080011ff */
[----:B--2---:R-:W-:Y:S05]  /*8870*/  @!P0 NANOSLEEP.SYNCS 0x989680 ;  /* 0x009896800000895d */ /* 0x004fea0003900000 */
[----:B------:R-:W2:Y:S02]  /*8880*/  @!P0 SYNCS.PHASECHK.TRANS64 P0, [R0+URZ], R3 ;  /* 0x00000003000085a7 */ /* 0x000ea400080010ff */
[----:B--2---:R-:W-:Y:S05]  /*8890*/  @!P0 BRA `(.L_x_149) ;  /* 0xfffffffc00f08947 */ /* 0x004fea000383ffff */
[----:B------:R-:W-:Y:S05]  /*88a0*/  BRA `(.L_x_150) ;  /* 0xffffffac00f07947 */ /* 0x000fea000383ffff */
.L_x_61:
[----:B------:R-:W-:-:S07]  /*88b0*/  MOV R0, UR6 ;  /* 0x0000000600007c02 */ /* 0x000fce0008000f00 */
.L_x_151:
[----:B-1----:R1:W2:Y:S02]  /*88c0*/  SYNCS.PHASECHK.TRANS64.TRYWAIT P0, [R0+URZ], R3 ;  /* 0x00000003000075a7 */ /* 0x0022a400080011ff */
[----:B--2---:R-:W-:Y:S05]  /*88d0*/  @!P0 NANOSLEEP.SYNCS 0x989680 ;  /* 0x009896800000895d */ /* 0x004fea0003900000 */
[----:B------:R-:W2:Y:S02]  /*88e0*/  @!P0 SYNCS.PHASECHK.TRANS64 P0, [R0+URZ], R3 ;  /* 0x00000003000085a7 */ /* 0x000ea400080010ff */
[----:B--2---:R-:W-:Y:S05]  /*88f0*/  @!P0 BRA `(.L_x_151) ;  /* 0xfffffffc00f08947 */ /* 0x004fea000383ffff */
[----:B------:R-:W-:Y:S05]  /*8900*/  BRA `(.L_x_152) ;  /* 0xffffffac00fc7947 */ /* 0x000fea000383ffff */
.L_x_62:
[----:B------:R-:W-:-:S07]  /*8910*/  MOV R0, UR7 ;  /* 0x0000000700007c02 */ /* 0x000fce0008000f00 */
.L_x_153:
[----:B-1----:R1:W2:Y:S02]  /*8920*/  SYNCS.PHASECHK.TRANS64.TRYWAIT P0, [R0+URZ], R3 ;  /* 0x00000003000075a7 */ /* 0x0022a400080011ff */
[----:B--2---:R-:W-:Y:S05]  /*8930*/  @!P0 NANOSLEEP.SYNCS 0x989680 ;  /* 0x009896800000895d */ /* 0x004fea0003900000 */
[----:B------:R-:W2:Y:S02]  /*8940*/  @!P0 SYNCS.PHASECHK.TRANS64 P0, [R0+URZ], R3 ;  /* 0x00000003000085a7 */ /* 0x000ea400080010ff */
[----:B--2---:R-:W-:Y:S05]  /*8950*/  @!P0 BRA `(.L_x_153) ;  /* 0xfffffffc00f08947 */ /* 0x004fea000383ffff */
[----:B------:R-:W-:Y:S05]  /*8960*/  BRA `(.L_x_154) ;  /* 0xffffffb000087947 */ /* 0x000fea000383ffff */
.L_x_67:
[----:B--2---:R2:W3:Y:S02]  /*8970*/  SYNCS.PHASECHK.TRANS64.TRYWAIT P0, [R0+URZ+0x80], R3 ;  /* 0x00008003000075a7 */ /* 0x0044e400080011ff */
[----:B---3--:R-:W-:Y:S05]  /*8980*/  @!P0 NANOSLEEP.SYNCS 0x989680 ;  /* 0x009896800000895d */ /* 0x008fea0003900000 */
[----:B------:R-:W3:Y:S02]  /*8990*/  @!P0 SYNCS.PHASECHK.TRANS64 P0, [R0+URZ+0x80], R3 ;  /* 0x00008003000085a7 */ /* 0x000ee400080010ff */
[----:B---3--:R-:W-:Y:S05]  /*89a0*/  @!P0 BRA `(.L_x_67) ;  /* 0xfffffffc00f08947 */ /* 0x008fea000383ffff */
[----:B------:R-:W-:Y:S05]  /*89b0*/  BRA `(.L_x_155) ;  /* 0xffffffb400147947 */ /* 0x000fea000383ffff */
.L_x_70:
[----:B------:R-:W-:Y:S07]  /*89c0*/  MOV R0, UR7 ;  /* 0x0000000700007c02 */ /* 0x000fee0008000f00 */
.L_x_156:
[----:B--2---:R2:W3:Y:S02]  /*89d0*/  SYNCS.PHASECHK.TRANS64.TRYWAIT P0, [R0+URZ+0x78], R3 ;  /* 0x00007803000075a7 */ /* 0x0044e400080011ff */
[----:B---3--:R-:W-:Y:S05]  /*89e0*/  @!P0 NANOSLEEP.SYNCS 0x989680 ;  /* 0x009896800000895d */ /* 0x008fea0003900000 */
[----:B------:R-:W3:Y:S02]  /*89f0*/  @!P0 SYNCS.PHASECHK.TRANS64 P0, [R0+URZ+0x78], R3 ;  /* 0x00007803000085a7 */ /* 0x000ee400080010ff */
[----:B---3--:R-:W-:Y:S05]  /*8a00*/  @!P0 BRA `(.L_x_156) ;  /* 0xfffffffc00f08947 */ /* 0x008fea000383ffff */
[----:B------:R-:W-:Y:S05]  /*8a10*/  BRA `(.L_x_69) ;  /* 0xffffffb400f47947 */ /* 0x000fea000383ffff */
.L_x_73:
[----:B------:R-:W-:Y:S07]  /*8a20*/  MOV R3, UR7 ;  /* 0x0000000700037c02 */ /* 0x000fee0008000f00 */
.L_x_157:
[----:B-1----:R1:W2:Y:S02]  /*8a30*/  SYNCS.PHASECHK.TRANS64.TRYWAIT P0, [R3+URZ+0x50], R12 ;  /* 0x0000500c030075a7 */ /* 0x0022a400080011ff */
[----:B--2---:R-:W-:Y:S05]  /*8a40*/  @!P0 NANOSLEEP.SYNCS 0x989680 ;  /* 0x009896800000895d */ /* 0x004fea0003900000 */
[----:B------:R-:W2:Y:S02]  /*8a50*/  @!P0 SYNCS.PHASECHK.TRANS64 P0, [R3+URZ+0x50], R12 ;  /* 0x0000500c030085a7 */ /* 0x000ea400080010ff */
[----:B--2---:R-:W-:Y:S05]  /*8a60*/  @!P0 BRA `(.L_x_157) ;  /* 0xfffffffc00f08947 */ /* 0x004fea000383ffff */
[----:B------:R-:W-:Y:S05]  /*8a70*/  BRA `(.L_x_158) ;  /* 0xffffffb8006c7947 */ /* 0x000fea000383ffff */
.L_x_74:
[----:B-1----:R-:W-:Y:S07]  /*8a80*/  MOV R3, UR7 ;  /* 0x0000000700037c02 */ /* 0x002fee0008000f00 */
.L_x_159:
[----:B-1----:R1:W2:Y:S02]  /*8a90*/  SYNCS.PHASECHK.TRANS64.TRYWAIT P0, [R3+URZ+0x58], R12 ;  /* 0x0000580c030075a7 */ /* 0x0022a400080011ff */
[----:B--2---:R-:W-:Y:S05]  /*8aa0*/  @!P0 NANOSLEEP.SYNCS 0x989680 ;  /* 0x009896800000895d */ /* 0x004fea0003900000 */
[----:B------:R-:W2:Y:S02]  /*8ab0*/  @!P0 SYNCS.PHASECHK.TRANS64 P0, [R3+URZ+0x58], R12 ;  /* 0x0000580c030085a7 */ /* 0x000ea400080010ff */
[----:B--2---:R-:W-:Y:S05]  /*8ac0*/  @!P0 BRA `(.L_x_159) ;  /* 0xfffffffc00f08947 */ /* 0x004fea000383ffff */
[----:B------:R-:W-:Y:S05]  /*8ad0*/  BRA `(.L_x_160) ;  /* 0xffffffb800a87947 */ /* 0x000fea000383ffff */
.L_x_75:
[----:B-1----:R-:W-:Y:S07]  /*8ae0*/  MOV R3, UR7 ;  /* 0x0000000700037c02 */ /* 0x002fee0008000f00 */
.L_x_161:
[----:B-1----:R1:W2:Y:S02]  /*8af0*/  SYNCS.PHASECHK.TRANS64.TRYWAIT P0, [R3+URZ+0x60], R12 ;  /* 0x0000600c030075a7 */ /* 0x0022a400080011ff */
[----:B--2---:R-:W-:Y:S05]  /*8b00*/  @!P0 NANOSLEEP.SYNCS 0x989680 ;  /* 0x009896800000895d */ /* 0x004fea0003900000 */
[----:B------:R-:W2:Y:S02]  /*8b10*/  @!P0 SYNCS.PHASECHK.TRANS64 P0, [R3+URZ+0x60], R12 ;  /* 0x0000600c030085a7 */ /* 0x000ea400080010ff */
[----:B--2---:R-:W-:Y:S05]  /*8b20*/  @!P0 BRA `(.L_x_161) ;  /* 0xfffffffc00f08947 */ /* 0x004fea000383ffff */
[----:B------:R-:W-:Y:S05]  /*8b30*/  BRA `(.L_x_162) ;  /* 0xffffffb800f07947 */ /* 0x000fea000383ffff */
.L_x_76:
[----:B------:R-:W-:Y:S07]  /*8b40*/  MOV R3, UR7 ;  /* 0x0000000700037c02 */ /* 0x000fee0008000f00 */
.L_x_163:
[----:B-1----:R1:W2:Y:S02]  /*8b50*/  SYNCS.PHASECHK.TRANS64.TRYWAIT P0, [R3+URZ+0x68], R12 ;  /* 0x0000680c030075a7 */ /* 0x0022a400080011ff */
[----:B--2---:R-:W-:Y:S05]  /*8b60*/  @!P0 NANOSLEEP.SYNCS 0x989680 ;  /* 0x009896800000895d */ /* 0x004fea0003900000 */
[----:B------:R-:W2:Y:S02]  /*8b70*/  @!P0 SYNCS.PHASECHK.TRANS64 P0, [R3+URZ+0x68], R12 ;  /* 0x0000680c030085a7 */ /* 0x000ea400080010ff */
[----:B--2---:R-:W-:Y:S05]  /*8b80*/  @!P0 BRA `(.L_x_163) ;  /* 0xfffffffc00f08947 */ /* 0x004fea000383ffff */
[----:B------:R-:W-:Y:S05]  /*8b90*/  BRA `(.L_x_164) ;  /* 0xffffffbc00787947 */ /* 0x000fea000383ffff */
.L_x_78:
[----:B------:R-:W-:-:S07]  /*8ba0*/  MOV R0, UR7 ;  /* 0x0000000700007c02 */ /* 0x000fce0008000f00 */
.L_x_165:
[----:B-1----:R1:W3:Y:S02]  /*8bb0*/  SYNCS.PHASECHK.TRANS64.TRYWAIT P0, [R0+URZ+0x50], R3 ;  /* 0x00005003000075a7 */ /* 0x0022e400080011ff */
[----:B---3--:R-:W-:Y:S05]  /*8bc0*/  @!P0 NANOSLEEP.SYNCS 0x989680 ;  /* 0x009896800000895d */ /* 0x008fea0003900000 */
[----:B------:R-:W3:Y:S02]  /*8bd0*/  @!P0 SYNCS.PHASECHK.TRANS64 P0, [R0+URZ+0x50], R3 ;  /* 0x00005003000085a7 */ /* 0x000ee400080010ff */
[----:B---3--:R-:W-:Y:S05]  /*8be0*/  @!P0 BRA `(.L_x_165) ;  /* 0xfffffffc00f08947 */ /* 0x008fea000383ffff */
[----:B------:R-:W-:Y:S05]  /*8bf0*/  BRA `(.L_x_166) ;  /* 0xffffffbc00e87947 */ /* 0x000fea000383ffff */
.L_x_79:
[----:B-1----:R-:W-:-:S07]  /*8c00*/  MOV R0, UR7 ;  /* 0x0000000700007c02 */ /* 0x002fce0008000f00 */
.L_x_167:
[----:B-1----:R1:W3:Y:S02]  /*8c10*/  SYNCS.PHASECHK.TRANS64.TRYWAIT P0, [R0+URZ+0x58], R3 ;  /* 0x00005803000075a7 */ /* 0x0022e400080011ff */
[----:B---3--:R-:W-:Y:S05]  /*8c20*/  @!P0 NANOSLEEP.SYNCS 0x989680 ;  /* 0x009896800000895d */ /* 0x008fea0003900000 */
[----:B------:R-:W3:Y:S02]  /*8c30*/  @!P0 SYNCS.PHASECHK.TRANS64 P0, [R0+URZ+0x58], R3 ;  /* 0x00005803000085a7 */ /* 0x000ee400080010ff */
[----:B---3--:R-:W-:Y:S05]  /*8c40*/  @!P0 BRA `(.L_x_167) ;  /* 0xfffffffc00f08947 */ /* 0x008fea000383ffff */
[----:B------:R-:W-:Y:S05]  /*8c50*/  BRA `(.L_x_168) ;  /* 0xffffffbc00d87947 */ /* 0x000fea000383ffff */
.L_x_80:
[----:B-1----:R-:W-:-:S07]  /*8c60*/  MOV R0, UR7 ;  /* 0x0000000700007c02 */ /* 0x002fce0008000f00 */
.L_x_169:
[----:B-1----:R1:W3:Y:S02]  /*8c70*/  SYNCS.PHASECHK.TRANS64.TRYWAIT P0, [R0+URZ+0x60], R3 ;  /* 0x00006003000075a7 */ /* 0x0022e400080011ff */
[----:B---3--:R-:W-:Y:S05]  /*8c80*/  @!P0 NANOSLEEP.SYNCS 0x989680 ;  /* 0x009896800000895d */ /* 0x008fea0003900000 */
[----:B------:R-:W3:Y:S02]  /*8c90*/  @!P0 SYNCS.PHASECHK.TRANS64 P0, [R0+URZ+0x60], R3 ;  /* 0x00006003000085a7 */ /* 0x000ee400080010ff */
[----:B---3--:R-:W-:Y:S05]  /*8ca0*/  @!P0 BRA `(.L_x_169) ;  /* 0xfffffffc00f08947 */ /* 0x008fea000383ffff */
[----:B------:R-:W-:Y:S05]  /*8cb0*/  BRA `(.L_x_170) ;  /* 0xffffffbc00c87947 */ /* 0x000fea000383ffff */
.L_x_82:
[----:B--2---:R2:W4:Y:S02]  /*8cc0*/  SYNCS.PHASECHK.TRANS64.TRYWAIT P0, [R0+URZ+0x80], R3 ;  /* 0x00008003000075a7 */ /* 0x00452400080011ff */
[----:B----4-:R-:W-:Y:S05]  /*8cd0*/  @!P0 NANOSLEEP.SYNCS 0x989680 ;  /* 0x009896800000895d */ /* 0x010fea0003900000 */
[----:B------:R-:W4:Y:S02]  /*8ce0*/  @!P0 SYNCS.PHASECHK.TRANS64 P0, [R0+URZ+0x80], R3 ;  /* 0x00008003000085a7 */ /* 0x000f2400080010ff */
[----:B----4-:R-:W-:Y:S05]  /*8cf0*/  @!P0 BRA `(.L_x_82) ;  /* 0xfffffffc00f08947 */ /* 0x010fea000383ffff */
[----:B------:R-:W-:Y:S05]  /*8d00*/  BRA `(.L_x_171) ;  /* 0xffffffc000907947 */ /* 0x000fea000383ffff */
.L_x_93:
[----:B-1----:R-:W-:Y:S04]  /*8d10*/  MOV R0, UR48 ;  /* 0x0000003000007c02 */ /* 0x002fe80008000f00 */
[----:B------:R1:W3:Y:S03]  /*8d20*/  SYNCS.PHASECHK.TRANS64.TRYWAIT P1, [R0+URZ+0x30], R5 ;  /* 0x00003005000075a7 */ /* 0x0002e600080211ff */
[----:B---3--:R-:W-:Y:S05]  /*8d30*/  @!P1 NANOSLEEP.SYNCS 0x989680 ;  /* 0x009896800000995d */ /* 0x008fea0003900000 */
[----:B------:R-:W3:Y:S02]  /*8d40*/  @!P1 SYNCS.PHASECHK.TRANS64 P1, [R0+URZ+0x30], R5 ;  /* 0x00003005000095a7 */ /* 0x000ee400080210ff */
[----:B---3--:R-:W-:Y:S05]  /*8d50*/  @!P1 BRA `(.L_x_93) ;  /* 0xfffffffc00ec9947 */ /* 0x008fea000383ffff */
[----:B------:R-:W-:Y:S05]  /*8d60*/  BRA `(.L_x_92) ;  /* 0xffffffcc009c7947 */ /* 0x000fea000383ffff */
.L_x_95:
[----:B-1----:R1:W4:Y:S02]  /*8d70*/  SYNCS.PHASECHK.TRANS64.TRYWAIT P0, [R88+URZ+0xa0], R3 ;  /* 0x0000a003580075a7 */ /* 0x00232400080011ff */
[----:B----4-:R-:W-:Y:S05]  /*8d80*/  @!P0 NANOSLEEP.SYNCS 0x989680 ;  /* 0x009896800000895d */ /* 0x010fea0003900000 */
[----:B------:R-:W4:Y:S02]  /*8d90*/  @!P0 SYNCS.PHASECHK.TRANS64 P0, [R88+URZ+0xa0], R3 ;  /* 0x0000a003580085a7 */ /* 0x000f2400080010ff */
[----:B----4-:R-:W-:Y:S05]  /*8da0*/  @!P0 BRA `(.L_x_95) ;  /* 0xfffffffc00f08947 */ /* 0x010fea000383ffff */
[----:B------:R-:W-:Y:S05]  /*8db0*/  BRA `(.L_x_94) ;  /* 0xffffffcc00c47947 */ /* 0x000fea000383ffff */
.L_x_104:
[----:B-1----:R1:W2:Y:S02]  /*8dc0*/  SYNCS.PHASECHK.TRANS64.TRYWAIT P0, [R3+URZ+0x30], R0 ;  /* 0x00003000030075a7 */ /* 0x0022a400080011ff */
[----:B--2---:R-:W-:Y:S05]  /*8dd0*/  @!P0 NANOSLEEP.SYNCS 0x989680 ;  /* 0x009896800000895d */ /* 0x004fea0003900000 */
[----:B------:R-:W2:Y:S02]  /*8de0*/  @!P0 SYNCS.PHASECHK.TRANS64 P0, [R3+URZ+0x30], R0 ;  /* 0x00003000030085a7 */ /* 0x000ea400080010ff */
[----:B--2---:R-:W-:Y:S05]  /*8df0*/  @!P0 BRA `(.L_x_104) ;  /* 0xfffffffc00f08947 */ /* 0x004fea000383ffff */
[----:B------:R-:W-:Y:S05]  /*8e00*/  BRA `(.L_x_103) ;  /* 0xffffffd400e07947 */ /* 0x000fea000383ffff */
.L_x_112:
[----:B-1----:R1:W2:Y:S02]  /*8e10*/  SYNCS.PHASECHK.TRANS64.TRYWAIT P0, [R92+URZ+0x30], R5 ;  /* 0x000030055c0075a7 */ /* 0x0022a400080011ff */
[----:B--2---:R-:W-:Y:S05]  /*8e20*/  @!P0 NANOSLEEP.SYNCS 0x989680 ;  /* 0x009896800000895d */ /* 0x004fea0003900000 */
[----:B------:R-:W2:Y:S02]  /*8e30*/  @!P0 SYNCS.PHASECHK.TRANS64 P0, [R92+URZ+0x30], R5 ;  /* 0x000030055c0085a7 */ /* 0x000ea400080010ff */
[----:B--2---:R-:W-:Y:S05]  /*8e40*/  @!P0 BRA `(.L_x_112) ;  /* 0xfffffffc00f08947 */ /* 0x004fea000383ffff */
[----:B------:R-:W-:Y:S05]  /*8e50*/  BRA `(.L_x_111) ;  /* 0xffffffe000207947 */ /* 0x000fea000383ffff */
.L_x_120:
[----:B-1----:R1:W2:Y:S02]  /*8e60*/  SYNCS.PHASECHK.TRANS64.TRYWAIT P0, [R92+URZ+0x30], R5 ;  /* 0x000030055c0075a7 */ /* 0x0022a400080011ff */
[----:B--2---:R-:W-:Y:S05]  /*8e70*/  @!P0 NANOSLEEP.SYNCS 0x989680 ;  /* 0x009896800000895d */ /* 0x004fea0003900000 */
[----:B------:R-:W2:Y:S02]  /*8e80*/  @!P0 SYNCS.PHASECHK.TRANS64 P0, [R92+URZ+0x30], R5 ;  /* 0x000030055c0085a7 */ /* 0x000ea400080010ff */
[----:B--2---:R-:W-:Y:S05]  /*8e90*/  @!P0 BRA `(.L_x_120) ;  /* 0xfffffffc00f08947 */ /* 0x004fea000383ffff */
[----:B------:R-:W-:Y:S05]  /*8ea0*/  BRA `(.L_x_119) ;  /* 0xffffffe800607947 */ /* 0x000fea000383ffff */
        .weak           $__internal_0_$__cuda_sm10x_tcgen05_guardrail_trap_col_being_dealloced_not_returned_by_alloc
        .type           $__internal_0_$__cuda_sm10x_tcgen05_guardrail_trap_col_being_dealloced_not_returned_by_alloc,@function
        .size           $__internal_0_$__cuda_sm10x_tcgen05_guardrail_trap_col_being_dealloced_not_returned_by_alloc,($__internal_1_$__cuda_sm10x_tcgen05_guardrail_trap_phase_invalid_during_alloc - $__internal_0_$__cuda_sm10x_tcgen05_guardrail_trap_col_being_dealloced_not_returned_by_alloc)
$__internal_0_$__cuda_sm10x_tcgen05_guardrail_trap_col_being_dealloced_not_returned_by_alloc:
[----:B------:R-:W-:Y:S05]  /*8eb0*/  BPT.TRAP 0x1 ;  /* 0x000000040000795c */ /* 0x000fea0000300000 */
[----:B------:R-:W-:-:S04]  /*8ec0*/  HFMA2 R3, -RZ, RZ, 0, 0 ;  /* 0x00000000ff037431 */ /* 0x000fc800000001ff */
[----:B------:R-:W-:Y:S05]  /*8ed0*/  RET.REL.NODEC R2 `(_ZN7cutlass13device_kernelINS_4gemm6kernel13GemmUniversalIN4cute5tupleIJiiiiEEENS1_10collective13CollectiveMmaINS1_35MainloopSm100TmaUmmaWarpSpecializedILi3ELi2ELi4ENS5_IJNS4_1CILi1EEESB_SB_EEEEENS5_IJNSA_ILi128EEENSA_ILi64EEESF_EEENS_10tfloat32_tENS5_IJlSB_lEEESH_SI_NS4_8TiledMMAINS4_8MMA_AtomIJNS4_17SM100_MMA_TF32_SSISH_SH_fLi128ELi64ELNS4_4UMMA5MajorE0ELSN_0ELNSM_7ScaleInE0ELSO_0EEEEEENS4_6LayoutISC_NS5_IJNSA_ILi0EEESS_SS_EEEEENS5_IJNS4_10UnderscoreESV_SV_EEEEENS4_13SM90_TMA_LOADENS4_14ComposedLayoutINS4_7SwizzleILi3ELi4ELi3EEENS4_18smem_ptr_flag_bitsILi32EEENSR_INS5_IJNSA_ILi8EEENSA_ILi32EEEEEENS5_IJS15_SB_EEEEEEEvNS4_8identityESY_S19_vS1A_EENS_8epilogue10collective18CollectiveEpilogueINS1C_23Sm100TmaWarpSpecializedILi4ELi2ELi16ELb1ELb0EEEJSG_NS5_IJNSR_ISE_SB_EENSR_INSA_ILi16EEESB_EEEEESH_SI_SH_SI_NS1C_6fusion15FusionCallbacksIS1G_NS1L_17LinearCombinationISH_fSH_fLNS_15FloatRoundStyleE2EEESG_S1K_JEEENS4_5SM1004TMEM4LOAD26SM100_TMEM_LOAD_32dp32b16xESY_NSZ_INS10_ILi2ELi4ELi3EEES13_NSR_INS5_IJS14_S1I_EEENS5_IJS1I_SB_EEEEEEENS4_39AutoVectorizingCopyWithAssumedAlignmentILi128EEENS4_14SM90_TMA_STOREES1Z_S21_S21_EEEvvEEEEvNT_6ParamsE) ;  /* 0xffffff7002487950 */ /* 0x000fea0003c3ffff */
        .weak           $__internal_1_$__cuda_sm10x_tcgen05_guardrail_trap_phase_invalid_during_alloc
        .type           $__internal_1_$__cuda_sm10x_tcgen05_guardrail_trap_phase_invalid_during_alloc,@function
        .size           $__internal_1_$__cuda_sm10x_tcgen05_guardrail_trap_phase_invalid_during_alloc,($__internal_2_$__cuda_sm10x_tcgen05_guardrail_trap_unallocated_columns_being_dealloced - $__internal_1_$__cuda_sm10x_tcgen05_guardrail_trap_phase_invalid_during_alloc)
$__internal_1_$__cuda_sm10x_tcgen05_guardrail_trap_phase_invalid_during_alloc:
[----:B------:R-:W-:Y:S05]  /*8ee0*/  BPT.TRAP 0x1 ;  /* 0x000000040000795c */ /* 0x000fea0000300000 */
[----:B------:R-:W-:-:S04]  /*8ef0*/  MOV R3, 0x0 ;  /* 0x0000000000037802 */ /* 0x000fc80000000f00 */
[----:B------:R-:W-:Y:S05]  /*8f00*/  RET.REL.NODEC R2 `(_ZN7cutlass13device_kernelINS_4gemm6kernel13GemmUniversalIN4cute5tupleIJiiiiEEENS1_10collective13CollectiveMmaINS1_35MainloopSm100TmaUmmaWarpSpecializedILi3ELi2ELi4ENS5_IJNS4_1CILi1EEESB_SB_EEEEENS5_IJNSA_ILi128EEENSA_ILi64EEESF_EEENS_10tfloat32_tENS5_IJlSB_lEEESH_SI_NS4_8TiledMMAINS4_8MMA_AtomIJNS4_17SM100_MMA_TF32_SSISH_SH_fLi128ELi64ELNS4_4UMMA5MajorE0ELSN_0ELNSM_7ScaleInE0ELSO_0EEEEEENS4_6LayoutISC_NS5_IJNSA_ILi0EEESS_SS_EEEEENS5_IJNS4_10UnderscoreESV_SV_EEEEENS4_13SM90_TMA_LOADENS4_14ComposedLayoutINS4_7SwizzleILi3ELi4ELi3EEENS4_18smem_ptr_flag_bitsILi32EEENSR_INS5_IJNSA_ILi8EEENSA_ILi32EEEEEENS5_IJS15_SB_EEEEEEEvNS4_8identityESY_S19_vS1A_EENS_8epilogue10collective18CollectiveEpilogueINS1C_23Sm100TmaWarpSpecializedILi4ELi2ELi16ELb1ELb0EEEJSG_NS5_IJNSR_ISE_SB_EENSR_INSA_ILi16EEESB_EEEEESH_SI_SH_SI_NS1C_6fusion15FusionCallbacksIS1G_NS1L_17LinearCombinationISH_fSH_fLNS_15FloatRoundStyleE2EEESG_S1K_JEEENS4_5SM1004TMEM4LOAD26SM100_TMEM_LOAD_32dp32b16xESY_NSZ_INS10_ILi2ELi4ELi3EEES13_NSR_INS5_IJS14_S1I_EEENS5_IJS1I_SB_EEEEEEENS4_39AutoVectorizingCopyWithAssumedAlignmentILi128EEENS4_14SM90_TMA_STOREES1Z_S21_S21_EEEvvEEEEvNT_6ParamsE) ;  /* 0xffffff70023c7950 */ /* 0x000fea0003c3ffff */
        .weak           $__internal_2_$__cuda_sm10x_tcgen05_guardrail_trap_unallocated_columns_being_dealloced
        .type           $__internal_2_$__cuda_sm10x_tcgen05_guardrail_trap_unallocated_columns_being_dealloced,@function
        .size           $__internal_2_$__cuda_sm10x_tcgen05_guardrail_trap_unallocated_columns_being_dealloced,(.L_x_173 - $__internal_2_$__cuda_sm10x_tcgen05_guardrail_trap_unallocated_columns_being_dealloced)
$__internal_2_$__cuda_sm10x_tcgen05_guardrail_trap_unallocated_columns_being_dealloced:
[----:B------:R-:W-:Y:S05]  /*8f10*/  BPT.TRAP 0x1 ;  /* 0x000000040000795c */ /* 0x000fea0000300000 */
[----:B------:R-:W-:-:S04]  /*8f20*/  HFMA2 R3, -RZ, RZ, 0, 0 ;  /* 0x00000000ff037431 */ /* 0x000fc800000001ff */
[----:B------:R-:W-:Y:S05]  /*8f30*/  RET.REL.NODEC R2 `(_ZN7cutlass13device_kernelINS_4gemm6kernel13GemmUniversalIN4cute5tupleIJiiiiEEENS1_10collective13CollectiveMmaINS1_35MainloopSm100TmaUmmaWarpSpecializedILi3ELi2ELi4ENS5_IJNS4_1CILi1EEESB_SB_EEEEENS5_IJNSA_ILi128EEENSA_ILi64EEESF_EEENS_10tfloat32_tENS5_IJlSB_lEEESH_SI_NS4_8TiledMMAINS4_8MMA_AtomIJNS4_17SM100_MMA_TF32_SSISH_SH_fLi128ELi64ELNS4_4UMMA5MajorE0ELSN_0ELNSM_7ScaleInE0ELSO_0EEEEEENS4_6LayoutISC_NS5_IJNSA_ILi0EEESS_SS_EEEEENS5_IJNS4_10UnderscoreESV_SV_EEEEENS4_13SM90_TMA_LOADENS4_14ComposedLayoutINS4_7SwizzleILi3ELi4ELi3EEENS4_18smem_ptr_flag_bitsILi32EEENSR_INS5_IJNSA_ILi8EEENSA_ILi32EEEEEENS5_IJS15_SB_EEEEEEEvNS4_8identityESY_S19_vS1A_EENS_8epilogue10collective18CollectiveEpilogueINS1C_23Sm100TmaWarpSpecializedILi4ELi2ELi16ELb1ELb0EEEJSG_NS5_IJNSR_ISE_SB_EENSR_INSA_ILi16EEESB_EEEEESH_SI_SH_SI_NS1C_6fusion15FusionCallbacksIS1G_NS1L_17LinearCombinationISH_fSH_fLNS_15FloatRoundStyleE2EEESG_S1K_JEEENS4_5SM1004TMEM4LOAD26SM100_TMEM_LOAD_32dp32b16xESY_NSZ_INS10_ILi2ELi4ELi3EEES13_NSR_INS5_IJS14_S1I_EEENS5_IJS1I_SB_EEEEEEENS4_39AutoVectorizingCopyWithAssumedAlignmentILi128EEENS4_14SM90_TMA_STOREES1Z_S21_S21_EEEvvEEEEvNT_6ParamsE) ;  /* 0xffffff7002307950 */ /* 0x000fea0003c3ffff */
.L_x_172:
[----:B------:R-:W-:-:S00]  /*8f40*/  BRA `(.L_x_172) ;  /* 0xfffffffc00fc7947 */ /* 0x000fc0000383ffff */
[----:B------:R-:W-:-:S00]  /*8f50*/  NOP ;  /* 0x0000000000007918 */ /* 0x000fc00000000000 */
        /* <DEDUP_REMOVED lines=10> */
.L_x_173:


//--------------------- .nv.global.init           --------------------------
	.section	.nv.global.init,"aw",@progbits
.nv.global.init:
	.type		$str$27,@object
	.size		$str$27,($str$28 - $str$27)
$str$27:
        /*0000*/ 	.byte	0x28, 0x61, 0x64, 0x64, 0x72, 0x65, 0x73, 0x73, 0x20, 0x26, 0x20, 0x6d, 0x61, 0x73, 0x6b, 0x29
        /*0010*/ 	.byte	0x20, 0x3d, 0x3d, 0x20, 0x30, 0x00
	.type		$str$28,@object
	.size		$str$28,($str$26 - $str$28)
$str$28:
        /*0016*/ 	.byte	0x2f, 0x74, 0x6d, 0x70, 0x2f, 0x63, 0x75, 0x74, 0x6c, 0x61, 0x73, 0x73, 0x5f, 0x73, 0x77, 0x65
        /*0026*/ 	.byte	0x65, 0x70, 0x5f, 0x73, 0x72, 0x63, 0x2f, 0x69, 0x6e, 0x63, 0x6c, 0x75, 0x64, 0x65, 0x2f, 0x63
        /*0036*/ 	.byte	0x75, 0x74, 0x65, 0x2f, 0x70, 0x6f, 0x69, 0x6e, 0x74, 0x65, 0x72, 0x5f, 0x66, 0x6c, 0x61, 0x67
        /*0046*/ 	.byte	0x67, 0x65, 0x64, 0x2e, 0x68, 0x70, 0x70, 0x00
	.type		$str$26,@object
	.size		$str$26,($str$25 - $str$26)
$str$26:
        /*004e*/ 	.byte	0x2f, 0x74, 0x6d, 0x70, 0x2f, 0x63, 0x75, 0x74, 0x6c, 0x61, 0x73, 0x73, 0x5f, 0x73, 0x77, 0x65
        /*005e*/ 	.byte	0x65, 0x70, 0x5f, 0x73, 0x72, 0x63, 0x2f, 0x69, 0x6e, 0x63, 0x6c, 0x75, 0x64, 0x65, 0x2f, 0x63
        /*006e*/ 	.byte	0x75, 0x74, 0x65, 0x2f, 0x61, 0x74, 0x6f, 0x6d, 0x2f, 0x63, 0x6f, 0x70, 0x79, 0x5f, 0x74, 0x72
        /*007e*/ 	.byte	0x61, 0x69, 0x74, 0x73, 0x5f, 0x73, 0x6d, 0x31, 0x30, 0x30, 0x2e, 0x68, 0x70, 0x70, 0x00
	.type		$str$25,@object
	.size		$str$25,(__unnamed_1 - $str$25)
$str$25:
        /*008d*/ 	.byte	0x28, 0x28, 0x75, 0x69, 0x6e, 0x74, 0x33, 0x32, 0x5f, 0x74, 0x28, 0x74, 0x68, 0x72, 0x65, 0x61
        /*009d*/ 	.byte	0x64, 0x49, 0x64, 0x78, 0x2e, 0x78, 0x29, 0x20, 0x2f, 0x20, 0x33, 0x32, 0x29, 0x20, 0x25, 0x20
        /*00ad*/ 	.byte	0x34, 0x29, 0x20, 0x3d, 0x3d, 0x20, 0x28, 0x28, 0x28, 0x74, 0x6d, 0x65, 0x6d, 0x5f, 0x61, 0x64
        /*00bd*/ 	.byte	0x64, 0x72, 0x20, 0x3e, 0x3e, 0x20, 0x31, 0x36, 0x29, 0x20, 0x2f, 0x20, 0x33, 0x32, 0x29, 0x20
        /*00cd*/ 	.byte	0x25, 0x20, 0x34, 0x29, 0x00
	.type		__unnamed_1,@object
	.size		__unnamed_1,(__unnamed_2 - __unnamed_1)
__unnamed_1:
        /*00d2*/ 	.byte	0x61, 0x75, 0x74, 0x6f, 0x20, 0x63, 0x75, 0x74, 0x65, 0x3a, 0x3a, 0x61, 0x73, 0x5f, 0x70, 0x6f
        /* <DEDUP_REMOVED lines=24> */
        /*0262*/ 	.byte	0x32, 0x30, 0x34, 0x38, 0x3e, 0x3e, 0x3e, 0x3e, 0x5d, 0x00
	.type		__unnamed_2,@object
	.size		__unnamed_2,(.L_2 - __unnamed_2)
__unnamed_2:
        /* <DEDUP_REMOVED lines=42> */
        /*050c*/ 	.byte	0x3e, 0x5d, 0x00
.L_2:


//--------------------- .nv.shared._ZN7cutlass13device_kernelINS_4gemm6kernel13GemmUniversalIN4cute5tupleIJiiiiEEENS1_10collective13CollectiveMmaINS1_35MainloopSm100TmaUmmaWarpSpecializedILi3ELi2ELi4ENS5_IJNS4_1CILi1EEESB_SB_EEEEENS5_IJNSA_ILi128EEENSA_ILi64EEESF_EEENS_10tfloat32_tENS5_IJlSB_lEEESH_SI_NS4_8TiledMMAINS4_8MMA_AtomIJNS4_17SM100_MMA_TF32_SSISH_SH_fLi128ELi64ELNS4_4UMMA5MajorE0ELSN_0ELNSM_7ScaleInE0ELSO_0EEEEEENS4_6LayoutISC_NS5_IJNSA_ILi0EEESS_SS_EEEEENS5_IJNS4_10UnderscoreESV_SV_EEEEENS4_13SM90_TMA_LOADENS4_14ComposedLayoutINS4_7SwizzleILi3ELi4ELi3EEENS4_18smem_ptr_flag_bitsILi32EEENSR_INS5_IJNSA_ILi8EEENSA_ILi32EEEEEENS5_IJS15_SB_EEEEEEEvNS4_8identityESY_S19_vS1A_EENS_8epilogue10collective18CollectiveEpilogueINS1C_23Sm100TmaWarpSpecializedILi4ELi2ELi16ELb1ELb0EEEJSG_NS5_IJNSR_ISE_SB_EENSR_INSA_ILi16EEESB_EEEEESH_SI_SH_SI_NS1C_6fusion15FusionCallbacksIS1G_NS1L_17LinearCombinationISH_fSH_fLNS_15FloatRoundStyleE2EEESG_S1K_JEEENS4_5SM1004TMEM4LOAD26SM100_TMEM_LOAD_32dp32b16xESY_NSZ_INS10_ILi2ELi4ELi3EEES13_NSR_INS5_IJS14_S1I_EEENS5_IJS1I_SB_EEEEEEENS4_39AutoVectorizingCopyWithAssumedAlignmentILi128EEENS4_14SM90_TMA_STOREES1Z_S21_S21_EEEvvEEEEvNT_6ParamsE --------------------------
	.section	.nv.shared._ZN7cutlass13device_kernelINS_4gemm6kernel13GemmUniversalIN4cute5tupleIJiiiiEEENS1_10collective13CollectiveMmaINS1_35MainloopSm100TmaUmmaWarpSpecializedILi3ELi2ELi4ENS5_IJNS4_1CILi1EEESB_SB_EEEEENS5_IJNSA_ILi128EEENSA_ILi64EEESF_EEENS_10tfloat32_tENS5_IJlSB_lEEESH_SI_NS4_8TiledMMAINS4_8MMA_AtomIJNS4_17SM100_MMA_TF32_SSISH_SH_fLi128ELi64ELNS4_4UMMA5MajorE0ELSN_0ELNSM_7ScaleInE0ELSO_0EEEEEENS4_6LayoutISC_NS5_IJNSA_ILi0EEESS_SS_EEEEENS5_IJNS4_10UnderscoreESV_SV_EEEEENS4_13SM90_TMA_LOADENS4_14ComposedLayoutINS4_7SwizzleILi3ELi4ELi3EEENS4_18smem_ptr_flag_bitsILi32EEENSR_INS5_IJNSA_ILi8EEENSA_ILi32EEEEEENS5_IJS15_SB_EEEEEEEvNS4_8identityESY_S19_vS1A_EENS_8epilogue10collective18CollectiveEpilogueINS1C_23Sm100TmaWarpSpecializedILi4ELi2ELi16ELb1ELb0EEEJSG_NS5_IJNSR_ISE_SB_EENSR_INSA_ILi16EEESB_EEEEESH_SI_SH_SI_NS1C_6fusion15FusionCallbacksIS1G_NS1L_17LinearCombinationISH_fSH_fLNS_15FloatRoundStyleE2EEESG_S1K_JEEENS4_5SM1004TMEM4LOAD26SM100_TMEM_LOAD_32dp32b16xESY_NSZ_INS10_ILi2ELi4ELi3EEES13_NSR_INS5_IJS14_S1I_EEENS5_IJS1I_SB_EEEEEEENS4_39AutoVectorizingCopyWithAssumedAlignmentILi128EEENS4_14SM90_TMA_STOREES1Z_S21_S21_EEEvvEEEEvNT_6ParamsE,"aw",@nobits
	.sectionflags	@""
	.align	16
	.zero		1024


//--------------------- .nv.shared.reserved.0     --------------------------
	.section	.nv.shared.reserved.0,"aw",@nobits
	.weak		__nv_reservedSMEM_offset_0_alias
	.size		__nv_reservedSMEM_offset_0_alias, 0, 64
	.other		__nv_reservedSMEM_offset_0_alias,@"STO_CUDA_RESERVED_SHARED STV_DEFAULT"
__nv_reservedSMEM_offset_0_alias:
	.zero		0
.nv.shared.reserved.0:
	.zero		64
	.weak		__nv_reservedSMEM_tcgen05_partition
	.type		__nv_reservedSMEM_tcgen05_partition,@object
	.size		__nv_reservedSMEM_tcgen05_partition,(.L_0 - __nv_reservedSMEM_tcgen05_partition)
__nv_reservedSMEM_tcgen05_partition:
	.zero		32
.L_0:


//--------------------- .nv.global                --------------------------
	.section	.nv.global,"aw",@nobits
.nv.global:
	.type		_ZN40_INTERNAL_211fca73_4_k_cu_3df7b132_192574cute1_E,@object
	.size		_ZN40_INTERNAL_211fca73_4_k_cu_3df7b132_192574cute1_E,(_ZN40_INTERNAL_211fca73_4_k_cu_3df7b132_192574cuda3std3__45__cpo6cbeginE - _ZN40_INTERNAL_211fca73_4_k_cu_3df7b132_192574cute1_E)
_ZN40_INTERNAL_211fca73_4_k_cu_3df7b132_192574cute1_E:
	.zero		1
	.type		_ZN40_INTERNAL_211fca73_4_k_cu_3df7b132_192574cuda3std3__45__cpo6cbeginE,@object
	.size		_ZN40_INTERNAL_211fca73_4_k_cu_3df7b132_192574cuda3std3__45__cpo6cbeginE,(_ZN40_INTERNAL_211fca73_4_k_cu_3df7b132_192574cuda3std3__48in_placeE - _ZN40_INTERNAL_211fca73_4_k_cu_3df7b132_192574cuda3std3__45__cpo6cbeginE)
_ZN40_INTERNAL_211fca73_4_k_cu_3df7b132_192574cuda3std3__45__cpo6cbeginE:
	.zero		1
	.type		_ZN40_INTERNAL_211fca73_4_k_cu_3df7b132_192574cuda3std3__48in_placeE,@object
	.size		_ZN40_INTERNAL_211fca73_4_k_cu_3df7b132_192574cuda3std3__48in_placeE,(_ZN40_INTERNAL_211fca73_4_k_cu_3df7b132_192574cuda3std6ranges3__45__cpo9iter_moveE - _ZN40_INTERNAL_211fca73_4_k_cu_3df7b132_192574cuda3std3__48in_placeE)
_ZN40_INTERNAL_211fca73_4_k_cu_3df7b132_192574cuda3std3__48in_placeE:
	.zero		1
	.type		_ZN40_INTERNAL_211fca73_4_k_cu_3df7b132_192574cuda3std6ranges3__45__cpo9iter_moveE,@object
	.size		_ZN40_INTERNAL_211fca73_4_k_cu_3df7b132_192574cuda3std6ranges3__45__cpo9iter_moveE,(_ZN40_INTERNAL_211fca73_4_k_cu_3df7b132_192574cuda3std3__45__cpo5beginE - _ZN40_INTERNAL_211fca73_4_k_cu_3df7b132_192574cuda3std6ranges3__45__cpo9iter_moveE)
_ZN40_INTERNAL_211fca73_4_k_cu_3df7b132_192574cuda3std6ranges3__45__cpo9iter_moveE:
	.zero		1
	.type		_ZN40_INTERNAL_211fca73_4_k_cu_3df7b132_192574cuda3std3__45__cpo5beginE,@object
	.size		_ZN40_INTERNAL_211fca73_4_k_cu_3df7b132_192574cuda3std3__45__cpo5beginE,(_ZN40_INTERNAL_211fca73_4_k_cu_3df7b132_192574cuda3std3__442_GLOBAL__N__211fca73_4_k_cu_3df7b132_192576ignoreE - _ZN40_INTERNAL_211fca73_4_k_cu_3df7b132_192574cuda3std3__45__cpo5beginE)
_ZN40_INTERNAL_211fca73_4_k_cu_3df7b132_192574cuda3std3__45__cpo5beginE:
	.zero		1
	.type		_ZN40_INTERNAL_211fca73_4_k_cu_3df7b132_192574cuda3std3__442_GLOBAL__N__211fca73_4_k_cu_3df7b132_192576ignoreE,@object
	.size		_ZN40_INTERNAL_211fca73_4_k_cu_3df7b132_192574cuda3std3__442_GLOBAL__N__211fca73_4_k_cu_3df7b132_192576ignoreE,(_ZN40_INTERNAL_211fca73_4_k_cu_3df7b132_192574cute7productE - _ZN40_INTERNAL_211fca73_4_k_cu_3df7b132_192574cuda3std3__442_GLOBAL__N__211fca73_4_k_cu_3df7b132_192576ignoreE)
_ZN40_INTERNAL_211fca73_4_k_cu_3df7b132_192574cuda3std3__442_GLOBAL__N__211fca73_4_k_cu_3df7b132_192576ignoreE:
	.zero		1
	.type		_ZN40_INTERNAL_211fca73_4_k_cu_3df7b132_192574cute7productE,@object
	.size		_ZN40_INTERNAL_211fca73_4_k_cu_3df7b132_192574cute7productE,(_ZN40_INTERNAL_211fca73_4_k_cu_3df7b132_192574cuda3std3__45__cpo3endE - _ZN40_INTERNAL_211fca73_4_k_cu_3df7b132_192574cute7productE)
_ZN40_INTERNAL_211fca73_4_k_cu_3df7b132_192574cute7productE:
	.zero		1
	.type		_ZN40_INTERNAL_211fca73_4_k_cu_3df7b132_192574cuda3std3__45__cpo3endE,@object
	.size		_ZN40_INTERNAL_211fca73_4_k_cu_3df7b132_192574cuda3std3__45__cpo3endE,(_ZN40_INTERNAL_211fca73_4_k_cu_3df7b132_192574cuda3std3__419piecewise_constructE - _ZN40_INTERNAL_211fca73_4_k_cu_3df7b132_192574cuda3std3__45__cpo3endE)
_ZN40_INTERNAL_211fca73_4_k_cu_3df7b132_192574cuda3std3__45__cpo3endE:
	.zero		1
	.type		_ZN40_INTERNAL_211fca73_4_k_cu_3df7b132_192574cuda3std3__419piecewise_constructE,@object
	.size		_ZN40_INTERNAL_211fca73_4_k_cu_3df7b132_192574cuda3std3__419piecewise_constructE,(_ZN40_INTERNAL_211fca73_4_k_cu_3df7b132_192574cuda3std3__45__cpo4cendE - _ZN40_INTERNAL_211fca73_4_k_cu_3df7b132_192574cuda3std3__419piecewise_constructE)
_ZN40_INTERNAL_211fca73_4_k_cu_3df7b132_192574cuda3std3__419piecewise_constructE:
	.zero		1
	.type		_ZN40_INTERNAL_211fca73_4_k_cu_3df7b132_192574cuda3std3__45__cpo4cendE,@object
	.size		_ZN40_INTERNAL_211fca73_4_k_cu_3df7b132_192574cuda3std3__45__cpo4cendE,(_ZN40_INTERNAL_211fca73_4_k_cu_3df7b132_192574cuda3std6ranges3__45__cpo4swapE - _ZN40_INTERNAL_211fca73_4_k_cu_3df7b132_192574cuda3std3__45__cpo4cendE)
_ZN40_INTERNAL_211fca73_4_k_cu_3df7b132_192574cuda3std3__45__cpo4cendE:
	.zero		1
	.type		_ZN40_INTERNAL_211fca73_4_k_cu_3df7b132_192574cuda3std6ranges3__45__cpo4swapE,@object
	.size		_ZN40_INTERNAL_211fca73_4_k_cu_3df7b132_192574cuda3std6ranges3__45__cpo4swapE,(.L_10 - _ZN40_INTERNAL_211fca73_4_k_cu_3df7b132_192574cuda3std6ranges3__45__cpo4swapE)
_ZN40_INTERNAL_211fca73_4_k_cu_3df7b132_192574cuda3std6ranges3__45__cpo4swapE:
	.zero		1
.L_10:


//--------------------- .nv.constant0._ZN7cutlass13device_kernelINS_4gemm6kernel13GemmUniversalIN4cute5tupleIJiiiiEEENS1_10collective13CollectiveMmaINS1_35MainloopSm100TmaUmmaWarpSpecializedILi3ELi2ELi4ENS5_IJNS4_1CILi1EEESB_SB_EEEEENS5_IJNSA_ILi128EEENSA_ILi64EEESF_EEENS_10tfloat32_tENS5_IJlSB_lEEESH_SI_NS4_8TiledMMAINS4_8MMA_AtomIJNS4_17SM100_MMA_TF32_SSISH_SH_fLi128ELi64ELNS4_4UMMA5MajorE0ELSN_0ELNSM_7ScaleInE0ELSO_0EEEEEENS4_6LayoutISC_NS5_IJNSA_ILi0EEESS_SS_EEEEENS5_IJNS4_10UnderscoreESV_SV_EEEEENS4_13SM90_TMA_LOADENS4_14ComposedLayoutINS4_7SwizzleILi3ELi4ELi3EEENS4_18smem_ptr_flag_bitsILi32EEENSR_INS5_IJNSA_ILi8EEENSA_ILi32EEEEEENS5_IJS15_SB_EEEEEEEvNS4_8identityESY_S19_vS1A_EENS_8epilogue10collective18CollectiveEpilogueINS1C_23Sm100TmaWarpSpecializedILi4ELi2ELi16ELb1ELb0EEEJSG_NS5_IJNSR_ISE_SB_EENSR_INSA_ILi16EEESB_EEEEESH_SI_SH_SI_NS1C_6fusion15FusionCallbacksIS1G_NS1L_17LinearCombinationISH_fSH_fLNS_15FloatRoundStyleE2EEESG_S1K_JEEENS4_5SM1004TMEM4LOAD26SM100_TMEM_LOAD_32dp32b16xESY_NSZ_INS10_ILi2ELi4ELi3EEES13_NSR_INS5_IJS14_S1I_EEENS5_IJS1I_SB_EEEEEEENS4_39AutoVectorizingCopyWithAssumedAlignmentILi128EEENS4_14SM90_TMA_STOREES1Z_S21_S21_EEEvvEEEEvNT_6ParamsE --------------------------
	.section	.nv.constant0._ZN7cutlass13device_kernelINS_4gemm6kernel13GemmUniversalIN4cute5tupleIJiiiiEEENS1_10collective13CollectiveMmaINS1_35MainloopSm100TmaUmmaWarpSpecializedILi3ELi2ELi4ENS5_IJNS4_1CILi1EEESB_SB_EEEEENS5_IJNSA_ILi128EEENSA_ILi64EEESF_EEENS_10tfloat32_tENS5_IJlSB_lEEESH_SI_NS4_8TiledMMAINS4_8MMA_AtomIJNS4_17SM100_MMA_TF32_SSISH_SH_fLi128ELi64ELNS4_4UMMA5MajorE0ELSN_0ELNSM_7ScaleInE0ELSO_0EEEEEENS4_6LayoutISC_NS5_IJNSA_ILi0EEESS_SS_EEEEENS5_IJNS4_10UnderscoreESV_SV_EEEEENS4_13SM90_TMA_LOADENS4_14ComposedLayoutINS4_7SwizzleILi3ELi4ELi3EEENS4_18smem_ptr_flag_bitsILi32EEENSR_INS5_IJNSA_ILi8EEENSA_ILi32EEEEEENS5_IJS15_SB_EEEEEEEvNS4_8identityESY_S19_vS1A_EENS_8epilogue10collective18CollectiveEpilogueINS1C_23Sm100TmaWarpSpecializedILi4ELi2ELi16ELb1ELb0EEEJSG_NS5_IJNSR_ISE_SB_EENSR_INSA_ILi16EEESB_EEEEESH_SI_SH_SI_NS1C_6fusion15FusionCallbacksIS1G_NS1L_17LinearCombinationISH_fSH_fLNS_15FloatRoundStyleE2EEESG_S1K_JEEENS4_5SM1004TMEM4LOAD26SM100_TMEM_LOAD_32dp32b16xESY_NSZ_INS10_ILi2ELi4ELi3EEES13_NSR_INS5_IJS14_S1I_EEENS5_IJS1I_SB_EEEEEEENS4_39AutoVectorizingCopyWithAssumedAlignmentILi128EEENS4_14SM90_TMA_STOREES1Z_S21_S21_EEEvvEEEEvNT_6ParamsE,"a",@progbits
	.sectionflags	@""
	.align	4
.nv.constant0._ZN7cutlass13device_kernelINS_4gemm6kernel13GemmUniversalIN4cute5tupleIJiiiiEEENS1_10collective13CollectiveMmaINS1_35MainloopSm100TmaUmmaWarpSpecializedILi3ELi2ELi4ENS5_IJNS4_1CILi1EEESB_SB_EEEEENS5_IJNSA_ILi128EEENSA_ILi64EEESF_EEENS_10tfloat32_tENS5_IJlSB_lEEESH_SI_NS4_8TiledMMAINS4_8MMA_AtomIJNS4_17SM100_MMA_TF32_SSISH_SH_fLi128ELi64ELNS4_4UMMA5MajorE0ELSN_0ELNSM_7ScaleInE0ELSO_0EEEEEENS4_6LayoutISC_NS5_IJNSA_ILi0EEESS_SS_EEEEENS5_IJNS4_10UnderscoreESV_SV_EEEEENS4_13SM90_TMA_LOADENS4_14ComposedLayoutINS4_7SwizzleILi3ELi4ELi3EEENS4_18smem_ptr_flag_bitsILi32EEENSR_INS5_IJNSA_ILi8EEENSA_ILi32EEEEEENS5_IJS15_SB_EEEEEEEvNS4_8identityESY_S19_vS1A_EENS_8epilogue10collective18CollectiveEpilogueINS1C_23Sm100TmaWarpSpecializedILi4ELi2ELi16ELb1ELb0EEEJSG_NS5_IJNSR_ISE_SB_EENSR_INSA_ILi16EEESB_EEEEESH_SI_SH_SI_NS1C_6fusion15FusionCallbacksIS1G_NS1L_17LinearCombinationISH_fSH_fLNS_15FloatRoundStyleE2EEESG_S1K_JEEENS4_5SM1004TMEM4LOAD26SM100_TMEM_LOAD_32dp32b16xESY_NSZ_INS10_ILi2ELi4ELi3EEES13_NSR_INS5_IJS14_S1I_EEENS5_IJS1I_SB_EEEEEEENS4_39AutoVectorizingCopyWithAssumedAlignmentILi128EEENS4_14SM90_TMA_STOREES1Z_S21_S21_EEEvvEEEEvNT_6ParamsE:
	.zero		2944


//--------------------- SYMBOLS --------------------------

	.type		.nv.reservedSmem.offset0,@object
	.size		.nv.reservedSmem.offset0,0x4
	.type		.nv.reservedSmem.cap,@object
	.size		.nv.reservedSmem.cap,0x4
	.type		__assertfail,@function
